def matmul_kernel(
    a_ptr,
    b_ptr,
    c_ptr,
    M,
    N,
    K,
    stride_am,
    stride_ak,
    stride_bk,
    stride_bn,
    stride_cm,
    stride_cn,
    BLOCK_M: tl.constexpr,
    BLOCK_N: tl.constexpr,
    BLOCK_K: tl.constexpr,
    GROUP_M: tl.constexpr,
):
    pid = tl.program_id(axis=0)
    num_pid_m = tl.cdiv(M, BLOCK_M)
    num_pid_n = tl.cdiv(N, BLOCK_N)
    num_pid_in_group = GROUP_M * num_pid_n
    group_id = pid // num_pid_in_group
    first_pid_m = group_id * GROUP_M
    group_size_m = min(num_pid_m - first_pid_m, GROUP_M)
    pid_m = first_pid_m + ((pid % num_pid_in_group) % group_size_m)
    pid_n = (pid % num_pid_in_group) // group_size_m

    offs_am = (pid_m * BLOCK_M + tl.arange(0, BLOCK_M)) % M
    offs_bn = (pid_n * BLOCK_N + tl.arange(0, BLOCK_N)) % N
    offs_k = tl.arange(0, BLOCK_K)
    a_ptrs = a_ptr + offs_am[:, None] * stride_am + offs_k[None, :] * stride_ak
    b_ptrs = b_ptr + offs_k[:, None] * stride_bk + offs_bn[None, :] * stride_bn

    acc = tl.zeros((BLOCK_M, BLOCK_N), dtype=tl.float32)
    for kk in range(0, tl.cdiv(K, BLOCK_K)):
        a = tl.load(a_ptrs, mask=offs_k[None, :] < K - kk * BLOCK_K, other=0.0)
        b = tl.load(b_ptrs, mask=offs_k[:, None] < K - kk * BLOCK_K, other=0.0)
        acc = tl.dot(a, b, acc)
        a_ptrs += BLOCK_K * stride_ak
        b_ptrs += BLOCK_K * stride_bk

    c = acc.to(c_ptr.dtype.element_ty)
    offs_cm = pid_m * BLOCK_M + tl.arange(0, BLOCK_M)
    offs_cn = pid_n * BLOCK_N + tl.arange(0, BLOCK_N)
    c_ptrs = c_ptr + offs_cm[:, None] * stride_cm + offs_cn[None, :] * stride_cn
    mask = (offs_cm[:, None] < M) & (offs_cn[None, :] < N)
    tl.store(c_ptrs, c, mask=mask)

# config = {"BLOCK_K": 32, "BLOCK_M": 128, "BLOCK_N": 64, "GROUP_M": 8, "arch": "sm_100", "dtype": "fp8e4m3", "num_ctas": 1, "num_stages": 3, "num_warps": 16}
# arch = sm_100


// ===== COMPILED SASS (sm_100a) =====

	.target	sm_100a

	.elftype	@"ET_EXEC"


//--------------------- .note.nv.tkinfo           --------------------------
	.section	.note.nv.tkinfo,"",@"SHT_NOTE"
	.sectionflags	@"SHF_NOTE_NV_TKINFO"
	.tkinfo
        /*0018*/ 	.word	0x00000081
        /*0030*/ 	.string	""
        /*0030*/ 	.string	"ptxas-blackwell"
        /*0030*/ 	.string	"Cuda compilation tools, release 12.9, V12.9.86"
        /*0030*/ 	.string	"Build cuda_12.9.r12.9/compiler.36037853_0"
        /*0030*/ 	.string	"-v  -suppress-debug-info  -lineinfo  -arch sm_100a "



//--------------------- .note.nv.cuver            --------------------------
	.section	.note.nv.cuver,"",@"SHT_NOTE"
	.sectionflags	@"SHF_NOTE_NV_CUVER"
        /*0018*/ 	.short	0x0001
        /*001a*/ 	.short	0x0064
        /*001c*/ 	.short	0x0001
        /*001e*/ 	.short	0x0000
        /*0020*/ 	.short	0x0001
        /*0022*/ 	.short	0x0000


//--------------------- .nv.info                  --------------------------
	.section	.nv.info,"",@"SHT_CUDA_INFO"
	.align	4


	//----- nvinfo : EIATTR_REGCOUNT
	.align		4
        /*0000*/ 	.byte	0x04, 0x2f
        /*0002*/ 	.short	(.L_1 - .L_0)
	.align		4
.L_0:
        /*0004*/ 	.word	index@(matmul_kernel)
        /*0008*/ 	.word	0x00000064


	//----- nvinfo : EIATTR_FRAME_SIZE
	.align		4
.L_1:
        /*000c*/ 	.byte	0x04, 0x11
        /*000e*/ 	.short	(.L_3 - .L_2)
	.align		4
.L_2:
        /*0010*/ 	.word	index@(matmul_kernel)
        /*0014*/ 	.word	0x00000000


	//----- nvinfo : EIATTR_MIN_STACK_SIZE
	.align		4
.L_3:
        /*0018*/ 	.byte	0x04, 0x12
        /*001a*/ 	.short	(.L_5 - .L_4)
	.align		4
.L_4:
        /*001c*/ 	.word	index@(matmul_kernel)
        /*0020*/ 	.word	0x00000000
.L_5:


//--------------------- .nv.info.matmul_kernel    --------------------------
	.section	.nv.info.matmul_kernel,"",@"SHT_CUDA_INFO"
	.sectionflags	@""
	.align	4


	//----- nvinfo : EIATTR_CUDA_API_VERSION
	.align		4
        /*0000*/ 	.byte	0x04, 0x37
        /*0002*/ 	.short	(.L_7 - .L_6)
.L_6:
        /*0004*/ 	.word	0x00000081


	//----- nvinfo : EIATTR_KPARAM_INFO
	.align		4
.L_7:
        /*0008*/ 	.byte	0x04, 0x17
        /*000a*/ 	.short	(.L_9 - .L_8)
.L_8:
        /*000c*/ 	.word	0x00000000
        /*0010*/ 	.short	0x000d
        /*0012*/ 	.short	0x0048
        /*0014*/ 	.byte	0x00, 0xf4, 0x21, 0x00


	//----- nvinfo : EIATTR_KPARAM_INFO
	.align		4
.L_9:
        /*0018*/ 	.byte	0x04, 0x17
        /*001a*/ 	.short	(.L_11 - .L_10)
.L_10:
        /*001c*/ 	.word	0x00000000
        /*0020*/ 	.short	0x000c
        /*0022*/ 	.short	0x0040
        /*0024*/ 	.byte	0x00, 0xf4, 0x21, 0x00


	//----- nvinfo : EIATTR_KPARAM_INFO
	.align		4
.L_11:
        /*0028*/ 	.byte	0x04, 0x17
        /*002a*/ 	.short	(.L_13 - .L_12)
.L_12:
        /*002c*/ 	.word	0x00000000
        /*0030*/ 	.short	0x000b
        /*0032*/ 	.short	0x0038
        /*0034*/ 	.byte	0x00, 0xf0, 0x11, 0x00


	//----- nvinfo : EIATTR_KPARAM_INFO
	.align		4
.L_13:
        /*0038*/ 	.byte	0x04, 0x17
        /*003a*/ 	.short	(.L_15 - .L_14)
.L_14:
        /*003c*/ 	.word	0x00000000
        /*0040*/ 	.short	0x000a
        /*0042*/ 	.short	0x0034
        /*0044*/ 	.byte	0x00, 0xf0, 0x11, 0x00


	//----- nvinfo : EIATTR_KPARAM_INFO
	.align		4
.L_15:
        /*0048*/ 	.byte	0x04, 0x17
        /*004a*/ 	.short	(.L_17 - .L_16)
.L_16:
        /*004c*/ 	.word	0x00000000
        /*0050*/ 	.short	0x0009
        /*0052*/ 	.short	0x0030
        /*0054*/ 	.byte	0x00, 0xf0, 0x11, 0x00


	//----- nvinfo : EIATTR_KPARAM_INFO
	.align		4
.L_17:
        /*0058*/ 	.byte	0x04, 0x17
        /*005a*/ 	.short	(.L_19 - .L_18)
.L_18:
        /*005c*/ 	.word	0x00000000
        /*0060*/ 	.short	0x0008
        /*0062*/ 	.short	0x002c
        /*0064*/ 	.byte	0x00, 0xf0, 0x11, 0x00


	//----- nvinfo : EIATTR_KPARAM_INFO
	.align		4
.L_19:
        /*0068*/ 	.byte	0x04, 0x17
        /*006a*/ 	.short	(.L_21 - .L_20)
.L_20:
        /*006c*/ 	.word	0x00000000
        /*0070*/ 	.short	0x0007
        /*0072*/ 	.short	0x0028
        /*0074*/ 	.byte	0x00, 0xf0, 0x11, 0x00


	//----- nvinfo : EIATTR_KPARAM_INFO
	.align		4
.L_21:
        /*0078*/ 	.byte	0x04, 0x17
        /*007a*/ 	.short	(.L_23 - .L_22)
.L_22:
        /*007c*/ 	.word	0x00000000
        /*0080*/ 	.short	0x0006
        /*0082*/ 	.short	0x0024
        /*0084*/ 	.byte	0x00, 0xf0, 0x11, 0x00


	//----- nvinfo : EIATTR_KPARAM_INFO
	.align		4
.L_23:
        /*0088*/ 	.byte	0x04, 0x17
        /*008a*/ 	.short	(.L_25 - .L_24)
.L_24:
        /*008c*/ 	.word	0x00000000
        /*0090*/ 	.short	0x0005
        /*0092*/ 	.short	0x0020
        /*0094*/ 	.byte	0x00, 0xf0, 0x11, 0x00


	//----- nvinfo : EIATTR_KPARAM_INFO
	.align		4
.L_25:
        /*0098*/ 	.byte	0x04, 0x17
        /*009a*/ 	.short	(.L_27 - .L_26)
.L_26:
        /*009c*/ 	.word	0x00000000
        /*00a0*/ 	.short	0x0004
        /*00a2*/ 	.short	0x001c
        /*00a4*/ 	.byte	0x00, 0xf0, 0x11, 0x00


	//----- nvinfo : EIATTR_KPARAM_INFO
	.align		4
.L_27:
        /*00a8*/ 	.byte	0x04, 0x17
        /*00aa*/ 	.short	(.L_29 - .L_28)
.L_28:
        /*00ac*/ 	.word	0x00000000
        /*00b0*/ 	.short	0x0003
        /*00b2*/ 	.short	0x0018
        /*00b4*/ 	.byte	0x00, 0xf0, 0x11, 0x00


	//----- nvinfo : EIATTR_KPARAM_INFO
	.align		4
.L_29:
        /*00b8*/ 	.byte	0x04, 0x17
        /*00ba*/ 	.short	(.L_31 - .L_30)
.L_30:
        /*00bc*/ 	.word	0x00000000
        /*00c0*/ 	.short	0x0002
        /*00c2*/ 	.short	0x0010
        /*00c4*/ 	.byte	0x00, 0xf4, 0x21, 0x00


	//----- nvinfo : EIATTR_KPARAM_INFO
	.align		4
.L_31:
        /*00c8*/ 	.byte	0x04, 0x17
        /*00ca*/ 	.short	(.L_33 - .L_32)
.L_32:
        /*00cc*/ 	.word	0x00000000
        /*00d0*/ 	.short	0x0001
        /*00d2*/ 	.short	0x0008
        /*00d4*/ 	.byte	0x00, 0xf4, 0x21, 0x00


	//----- nvinfo : EIATTR_KPARAM_INFO
	.align		4
.L_33:
        /*00d8*/ 	.byte	0x04, 0x17
        /*00da*/ 	.short	(.L_35 - .L_34)
.L_34:
        /*00dc*/ 	.word	0x00000000
        /*00e0*/ 	.short	0x0000
        /*00e2*/ 	.short	0x0000
        /*00e4*/ 	.byte	0x00, 0xf4, 0x21, 0x00


	//----- nvinfo : EIATTR_SPARSE_MMA_MASK
	.align		4
.L_35:
        /*00e8*/ 	.byte	0x03, 0x50
        /*00ea*/ 	.short	0x0000


	//----- nvinfo : EIATTR_MAXREG_COUNT
	.align		4
        /*00ec*/ 	.byte	0x03, 0x1b
        /*00ee*/ 	.short	0x0080


	//----- nvinfo : EIATTR_NUM_BARRIERS
	.align		4
        /*00f0*/ 	.byte	0x02, 0x4c
        /*00f2*/ 	.byte	0x01
	.zero		1


	//----- nvinfo : EIATTR_VRC_CTA_INIT_COUNT
	.align		4
        /*00f4*/ 	.byte	0x02, 0x4a
	.zero		1
	.zero		1


	//----- nvinfo : EIATTR_EXIT_INSTR_OFFSETS
	.align		4
        /*00f8*/ 	.byte	0x04, 0x1c
        /*00fa*/ 	.short	(.L_37 - .L_36)


	//   ....[0]....
.L_36:
        /*00fc*/ 	.word	0x00002630


	//   ....[1]....
        /*0100*/ 	.word	0x00002660


	//----- nvinfo : EIATTR_REQNTID
	.align		4
.L_37:
        /*0104*/ 	.byte	0x04, 0x10
        /*0106*/ 	.short	(.L_39 - .L_38)
.L_38:
        /*0108*/ 	.word	0x00000200
        /*010c*/ 	.word	0x00000001
        /*0110*/ 	.word	0x00000001


	//----- nvinfo : EIATTR_CBANK_PARAM_SIZE
	.align		4
.L_39:
        /*0114*/ 	.byte	0x03, 0x19
        /*0116*/ 	.short	0x0050


	//----- nvinfo : EIATTR_PARAM_CBANK
	.align		4
        /*0118*/ 	.byte	0x04, 0x0a
        /*011a*/ 	.short	(.L_41 - .L_40)
	.align		4
.L_40:
        /*011c*/ 	.word	index@(.nv.constant0.matmul_kernel)
        /*0120*/ 	.short	0x0380
        /*0122*/ 	.short	0x0050


	//----- nvinfo : EIATTR_SW_WAR
	.align		4
.L_41:
        /*0124*/ 	.byte	0x04, 0x36
        /*0126*/ 	.short	(.L_43 - .L_42)
.L_42:
        /*0128*/ 	.word	0x00000008
.L_43:


//--------------------- .nv.compat                --------------------------
	.section	.nv.compat,"",@"SHT_CUDA_COMPAT_INFO"
	.align	4
        /*0000*/ 	.byte	0x02, 0x02, 0x02, 0x00, 0x02, 0x05, 0x05, 0x00, 0x02, 0x03, 0x00, 0x00, 0x02, 0x06, 0x01, 0x00


//--------------------- .nv.callgraph             --------------------------
	.section	.nv.callgraph,"",@"SHT_CUDA_CALLGRAPH"
	.align	4
	.sectionentsize	8
	.align		4
        /*0000*/ 	.word	0x00000000
	.align		4
        /*0004*/ 	.word	0xffffffff
	.align		4
        /*0008*/ 	.word	0x00000000
	.align		4
        /*000c*/ 	.word	0xfffffffe
	.align		4
        /*0010*/ 	.word	0x00000000
	.align		4
        /*0014*/ 	.word	0xfffffffd
	.align		4
        /*0018*/ 	.word	0x00000000
	.align		4
        /*001c*/ 	.word	0xfffffffc


//--------------------- .text.matmul_kernel       --------------------------
	.section	.text.matmul_kernel,"ax",@progbits
	.align	128
        .global         matmul_kernel
        .type           matmul_kernel,@function
        .size           matmul_kernel,(.L_x_3 - matmul_kernel)
        .other          matmul_kernel,@"STO_CUDA_ENTRY STV_DEFAULT"
matmul_kernel:
.text.matmul_kernel:
[----:B------:R-:W0:Y:S08]  /*0000*/  LDC R1, c[0x0][0x37c] ;  /* 0x0000df00ff017b82 */ /* 0x000e300000000800 */
[----:B------:R-:W1:Y:S01]  /*0010*/  LDC.64 R26, c[0x0][0x398] ;  /* 0x0000e600ff1a7b82 */ /* 0x000e620000000a00 */
[----:B------:R-:W2:Y:S01]  /*0020*/  S2R R5, SR_CTAID.X ;  /* 0x0000000000057919 */ /* 0x000ea20000002500 */
[----:B------:R-:W3:Y:S01]  /*0030*/  LDCU UR4, c[0x0][0x3a0] ;  /* 0x00007400ff0477ac */ /* 0x000ee20008000800 */
[----:B------:R-:W-:-:S02]  /*0040*/  CS2R R16, SRZ ;  /* 0x0000000000107805 */ /* 0x000fc4000001ff00 */
[----:B------:R-:W-:Y:S02]  /*0050*/  CS2R R18, SRZ ;  /* 0x0000000000127805 */ /* 0x000fe4000001ff00 */
[----:B------:R-:W-:Y:S02]  /*0060*/  CS2R R14, SRZ ;  /* 0x00000000000e7805 */ /* 0x000fe4000001ff00 */
[----:B------:R-:W-:Y:S02]  /*0070*/  CS2R R20, SRZ ;  /* 0x0000000000147805 */ /* 0x000fe4000001ff00 */
[----:B------:R-:W-:Y:S01]  /*0080*/  CS2R R22, SRZ ;  /* 0x0000000000167805 */ /* 0x000fe2000001ff00 */
[----:B------:R-:W4:Y:S01]  /*0090*/  S2UR UR6, SR_CgaCtaId ;  /* 0x00000000000679c3 */ /* 0x000f220000008800 */
[----:B------:R-:W-:Y:S01]  /*00a0*/  UMOV UR5, 0x400 ;  /* 0x0000040000057882 */ /* 0x000fe20000000000 */
[----:B------:R-:W0:Y:S01]  /*00b0*/  LDCU.64 UR8, c[0x0][0x358] ;  /* 0x00006b00ff0877ac */ /* 0x000e220008000a00 */
[----:B---3--:R-:W-:Y:S01]  /*00c0*/  UIADD3 UR4, UPT, UPT, UR4, 0x1f, URZ ;  /* 0x0000001f04047890 */ /* 0x008fe2000fffe0ff */
[----:B-1----:R-:W-:-:S03]  /*00d0*/  VIADD R0, R27, 0x3f ;  /* 0x0000003f1b007836 */ /* 0x002fc60000000000 */
[----:B------:R-:W-:Y:S02]  /*00e0*/  UISETP.GE.AND UP0, UPT, UR4, 0x20, UPT ;  /* 0x000000200400788c */ /* 0x000fe4000bf06270 */
[----:B------:R-:W-:Y:S01]  /*00f0*/  SHF.R.S32.HI R3, RZ, 0x1f, R0 ;  /* 0x0000001fff037819 */ /* 0x000fe20000011400 */
[----:B----4-:R-:W-:-:S03]  /*0100*/  ULEA UR5, UR6, UR5, 0x18 ;  /* 0x0000000506057291 */ /* 0x010fc6000f8ec0ff */
[----:B------:R-:W-:Y:S02]  /*0110*/  LEA.HI R3, R3, R0, RZ, 0x6 ;  /* 0x0000000003037211 */ /* 0x000fe400078f30ff */
[----:B--2---:R-:W-:Y:S02]  /*0120*/  IABS R8, R5 ;  /* 0x0000000500087213 */ /* 0x004fe40000000000 */
[----:B------:R-:W-:-:S05]  /*0130*/  SHF.R.S32.HI R3, RZ, 0x6, R3 ;  /* 0x00000006ff037819 */ /* 0x000fca0000011403 */
[----:B------:R-:W-:-:S05]  /*0140*/  IMAD.SHL.U32 R4, R3, 0x8, RZ ;  /* 0x0000000803047824 */ /* 0x000fca00078e00ff */
[-C--:B------:R-:W-:Y:S02]  /*0150*/  IABS R7, R4.reuse ;  /* 0x0000000400077213 */ /* 0x080fe40000000000 */
[----:B------:R-:W-:Y:S02]  /*0160*/  IABS R10, R4 ;  /* 0x00000004000a7213 */ /* 0x000fe40000000000 */
[----:B------:R-:W1:Y:S08]  /*0170*/  I2F.RP R0, R7 ;  /* 0x0000000700007306 */ /* 0x000e700000209400 */
[----:B-1----:R-:W1:Y:S02]  /*0180*/  MUFU.RCP R0, R0 ;  /* 0x0000000000007308 */ /* 0x002e640000001000 */
[----:B-1----:R-:W-:-:S02]  /*0190*/  VIADD R2, R0, 0xffffffe ;  /* 0x0ffffffe00027836 */ /* 0x002fc40000000000 */
[----:B------:R-:W-:-:S04]  /*01a0*/  IMAD.MOV R0, RZ, RZ, -R10 ;  /* 0x000000ffff007224 */ /* 0x000fc800078e0a0a */
[----:B------:R1:W2:Y:S02]  /*01b0*/  F2I.FTZ.U32.TRUNC.NTZ R3, R2 ;  /* 0x0000000200037305 */ /* 0x0002a4000021f000 */
[----:B-1----:R-:W-:Y:S02]  /*01c0*/  IMAD.MOV.U32 R2, RZ, RZ, RZ ;  /* 0x000000ffff027224 */ /* 0x002fe400078e00ff */
[----:B--2---:R-:W-:-:S04]  /*01d0*/  IMAD.MOV R6, RZ, RZ, -R3 ;  /* 0x000000ffff067224 */ /* 0x004fc800078e0a03 */
[----:B------:R-:W-:Y:S02]  /*01e0*/  IMAD R9, R6, R7, RZ ;  /* 0x0000000706097224 */ /* 0x000fe400078e02ff */
[----:B------:R-:W-:Y:S02]  /*01f0*/  IMAD.MOV.U32 R6, RZ, RZ, R8 ;  /* 0x000000ffff067224 */ /* 0x000fe400078e0008 */
[----:B------:R-:W-:-:S06]  /*0200*/  IMAD.HI.U32 R3, R3, R9, R2 ;  /* 0x0000000903037227 */ /* 0x000fcc00078e0002 */
[----:B------:R-:W-:-:S04]  /*0210*/  IMAD.HI.U32 R3, R3, R6, RZ ;  /* 0x0000000603037227 */ /* 0x000fc800078e00ff */
[----:B------:R-:W-:-:S05]  /*0220*/  IMAD R0, R3, R0, R6 ;  /* 0x0000000003007224 */ /* 0x000fca00078e0206 */
[----:B------:R-:W-:-:S13]  /*0230*/  ISETP.GT.U32.AND P1, PT, R7, R0, PT ;  /* 0x000000000700720c */ /* 0x000fda0003f24070 */
[----:B------:R-:W-:Y:S02]  /*0240*/  @!P1 IMAD.IADD R0, R0, 0x1, -R7 ;  /* 0x0000000100009824 */ /* 0x000fe400078e0a07 */
[----:B------:R-:W-:Y:S01]  /*0250*/  @!P1 VIADD R3, R3, 0x1 ;  /* 0x0000000103039836 */ /* 0x000fe20000000000 */
[----:B------:R-:W-:Y:S02]  /*0260*/  ISETP.NE.AND P1, PT, R4, RZ, PT ;  /* 0x000000ff0400720c */ /* 0x000fe40003f25270 */
[----:B------:R-:W-:Y:S02]  /*0270*/  ISETP.GE.U32.AND P0, PT, R0, R7, PT ;  /* 0x000000070000720c */ /* 0x000fe40003f06070 */
[----:B------:R-:W-:-:S04]  /*0280*/  LOP3.LUT R0, R5, R4, RZ, 0x3c, !PT ;  /* 0x0000000405007212 */ /* 0x000fc800078e3cff */
[----:B------:R-:W-:Y:S01]  /*0290*/  ISETP.GE.AND P2, PT, R0, RZ, PT ;  /* 0x000000ff0000720c */ /* 0x000fe20003f46270 */
[----:B------:R-:W-:-:S06]  /*02a0*/  VIADD R0, R26, 0x7f ;  /* 0x0000007f1a007836 */ /* 0x000fcc0000000000 */
[----:B------:R-:W-:-:S04]  /*02b0*/  @P0 VIADD R3, R3, 0x1 ;  /* 0x0000000103030836 */ /* 0x000fc80000000000 */
[----:B------:R-:W-:Y:S01]  /*02c0*/  IMAD.MOV.U32 R2, RZ, RZ, R3 ;  /* 0x000000ffff027224 */ /* 0x000fe200078e0003 */
[----:B------:R-:W-:-:S03]  /*02d0*/  SHF.R.S32.HI R3, RZ, 0x1f, R0 ;  /* 0x0000001fff037819 */ /* 0x000fc60000011400 */
[----:B------:R-:W-:Y:S01]  /*02e0*/  @!P2 IMAD.MOV R2, RZ, RZ, -R2 ;  /* 0x000000ffff02a224 */ /* 0x000fe200078e0a02 */
[----:B------:R-:W-:Y:S02]  /*02f0*/  @!P1 LOP3.LUT R2, RZ, R4, RZ, 0x33, !PT ;  /* 0x00000004ff029212 */ /* 0x000fe400078e33ff */
[----:B------:R-:W-:-:S03]  /*0300*/  LEA.HI R3, R3, R0, RZ, 0x7 ;  /* 0x0000000003037211 */ /* 0x000fc600078f38ff */
[----:B------:R-:W-:Y:S02]  /*0310*/  IMAD.SHL.U32 R10, R2, 0x8, RZ ;  /* 0x00000008020a7824 */ /* 0x000fe400078e00ff */
[----:B------:R-:W-:-:S03]  /*0320*/  IMAD.MOV R2, RZ, RZ, -R2 ;  /* 0x000000ffff027224 */ /* 0x000fc600078e0a02 */
[----:B------:R-:W-:Y:S01]  /*0330*/  LEA.HI.SX32 R3, R3, -R10, 0x19 ;  /* 0x8000000a03037211 */ /* 0x000fe200078fcaff */
[----:B------:R-:W-:Y:S02]  /*0340*/  IMAD R12, R4, R2, R5 ;  /* 0x00000002040c7224 */ /* 0x000fe400078e0205 */
[----:B------:R-:W-:Y:S01]  /*0350*/  IMAD.MOV.U32 R2, RZ, RZ, RZ ;  /* 0x000000ffff027224 */ /* 0x000fe200078e00ff */
[----:B------:R-:W-:-:S04]  /*0360*/  VIMNMX R9, PT, PT, R3, 0x8, PT ;  /* 0x0000000803097848 */ /* 0x000fc80003fe0100 */
[-C--:B------:R-:W-:Y:S02]  /*0370*/  IABS R6, R9.reuse ;  /* 0x0000000900067213 */ /* 0x080fe40000000000 */
[----:B------:R-:W-:Y:S02]  /*0380*/  IABS R4, R9 ;  /* 0x0000000900047213 */ /* 0x000fe40000000000 */
[----:B------:R-:W1:Y:S08]  /*0390*/  I2F.RP R0, R6 ;  /* 0x0000000600007306 */ /* 0x000e700000209400 */
[----:B-1----:R-:W1:Y:S02]  /*03a0*/  MUFU.RCP R0, R0 ;  /* 0x0000000000007308 */ /* 0x002e640000001000 */
[----:B-1----:R-:W-:-:S06]  /*03b0*/  VIADD R3, R0, 0xffffffe ;  /* 0x0ffffffe00037836 */ /* 0x002fcc0000000000 */
[----:B------:R-:W1:Y:S02]  /*03c0*/  F2I.FTZ.U32.TRUNC.NTZ R3, R3 ;  /* 0x0000000300037305 */ /* 0x000e64000021f000 */
[----:B-1----:R-:W-:-:S04]  /*03d0*/  IMAD.MOV R7, RZ, RZ, -R3 ;  /* 0x000000ffff077224 */ /* 0x002fc800078e0a03 */
[----:B------:R-:W-:Y:S01]  /*03e0*/  IMAD.MOV.U32 R5, RZ, RZ, R7 ;  /* 0x000000ffff057224 */ /* 0x000fe200078e0007 */
[----:B------:R-:W-:-:S03]  /*03f0*/  IABS R7, R12 ;  /* 0x0000000c00077213 */ /* 0x000fc60000000000 */
[----:B------:R-:W-:-:S04]  /*0400*/  IMAD R5, R5, R6, RZ ;  /* 0x0000000605057224 */ /* 0x000fc800078e02ff */
[----:B------:R-:W-:-:S04]  /*0410*/  IMAD.HI.U32 R2, R3, R5, R2 ;  /* 0x0000000503027227 */ /* 0x000fc800078e0002 */
[----:B------:R-:W-:Y:S02]  /*0420*/  IMAD.MOV R3, RZ, RZ, -R4 ;  /* 0x000000ffff037224 */ /* 0x000fe400078e0a04 */
[----:B------:R-:W-:Y:S02]  /*0430*/  IMAD.HI.U32 R0, R2, R7, RZ ;  /* 0x0000000702007227 */ /* 0x000fe400078e00ff */
[----:B------:R-:W1:Y:S02]  /*0440*/  S2R R2, SR_TID.X ;  /* 0x0000000000027919 */ /* 0x000e640000002100 */
        /* <DEDUP_REMOVED lines=8> */
[C---:B-1----:R-:W-:Y:S01]  /*04d0*/  IMAD.SHL.U32 R6, R2.reuse, 0x100, RZ ;  /* 0x0000010002067824 */ /* 0x042fe200078e00ff */
[C---:B------:R-:W-:Y:S01]  /*04e0*/  LOP3.LUT R4, R2.reuse, 0x7f, RZ, 0xc0, !PT ;  /* 0x0000007f02047812 */ /* 0x040fe200078ec0ff */
[C---:B------:R-:W-:Y:S01]  /*04f0*/  IMAD.SHL.U32 R3, R2.reuse, 0x10, RZ ;  /* 0x0000001002037824 */ /* 0x040fe200078e00ff */
[----:B------:R-:W-:Y:S02]  /*0500*/  LOP3.LUT R24, R2, 0x180, RZ, 0xc0, !PT ;  /* 0x0000018002187812 */ /* 0x000fe400078ec0ff */
[----:B------:R-:W-:Y:S01]  /*0510*/  LOP3.LUT R7, R6, 0x1800, RZ, 0xc0, !PT ;  /* 0x0000180006077812 */ /* 0x000fe200078ec0ff */
[----:B------:R-:W-:Y:S01]  /*0520*/  @P0 VIADD R0, R0, 0x1 ;  /* 0x0000000100000836 */ /* 0x000fe20000000000 */
[----:B------:R-:W-:Y:S02]  /*0530*/  LOP3.LUT R5, R2, 0x1c, RZ, 0xc0, !PT ;  /* 0x0000001c02057812 */ /* 0x000fe400078ec0ff */
[----:B------:R-:W-:Y:S01]  /*0540*/  SHF.R.U32.HI R6, RZ, 0x3, R2 ;  /* 0x00000003ff067819 */ /* 0x000fe20000011602 */
[----:B------:R-:W-:Y:S01]  /*0550*/  IMAD.MOV.U32 R33, RZ, RZ, R0 ;  /* 0x000000ffff217224 */ /* 0x000fe200078e0000 */
[----:B------:R-:W-:Y:S01]  /*0560*/  LEA.HI R5, R24, R5, RZ, 0x1f ;  /* 0x0000000518057211 */ /* 0x000fe200078ff8ff */
[----:B------:R-:W-:Y:S01]  /*0570*/  IMAD.SHL.U32 R0, R2, 0x20, RZ ;  /* 0x0000002002007824 */ /* 0x000fe200078e00ff */
[----:B------:R-:W-:Y:S01]  /*0580*/  SHF.R.U32.HI R30, RZ, 0x6, R2 ;  /* 0x00000006ff1e7819 */ /* 0x000fe20000011602 */
[----:B------:R-:W-:Y:S01]  /*0590*/  @!P2 IMAD.MOV R33, RZ, RZ, -R33 ;  /* 0x000000ffff21a224 */ /* 0x000fe200078e0a21 */
[----:B------:R-:W-:Y:S01]  /*05a0*/  @!P1 LOP3.LUT R33, RZ, R9, RZ, 0x33, !PT ;  /* 0x00000009ff219212 */ /* 0x000fe200078e33ff */
[----:B------:R-:W-:Y:S01]  /*05b0*/  IMAD R7, R4, 0x4, R7 ;  /* 0x0000000404077824 */ /* 0x000fe200078e0207 */
[----:B------:R-:W-:-:S02]  /*05c0*/  LOP3.LUT R0, R0, 0x1060, RZ, 0xc0, !PT ;  /* 0x0000106000007812 */ /* 0x000fc400078ec0ff */
[----:B------:R-:W-:Y:S01]  /*05d0*/  SHF.R.U32.HI R32, RZ, 0x7, R2 ;  /* 0x00000007ff207819 */ /* 0x000fe20000011602 */
[----:B------:R-:W-:Y:S01]  /*05e0*/  IMAD.MOV R8, RZ, RZ, -R33 ;  /* 0x000000ffff087224 */ /* 0x000fe200078e0a21 */
[----:B------:R-:W-:Y:S01]  /*05f0*/  LOP3.LUT R0, R0, 0x600, R3, 0xf8, !PT ;  /* 0x0000060000007812 */ /* 0x000fe200078ef803 */
[----:B------:R-:W-:Y:S01]  /*0600*/  IMAD.SHL.U32 R33, R33, 0x40, RZ ;  /* 0x0000004021217824 */ /* 0x000fe200078e00ff */
[----:B------:R-:W-:Y:S01]  /*0610*/  LOP3.LUT R7, R7, 0x20, R6, 0x78, !PT ;  /* 0x0000002007077812 */ /* 0x000fe200078e7806 */
[----:B------:R-:W-:Y:S01]  /*0620*/  IMAD R3, R9, R8, R12 ;  /* 0x0000000809037224 */ /* 0x000fe200078e020c */
[----:B------:R-:W-:Y:S02]  /*0630*/  LOP3.LUT R0, R0, R5, RZ, 0x3c, !PT ;  /* 0x0000000500007212 */ /* 0x000fe400078e3cff */
[----:B------:R-:W-:Y:S02]  /*0640*/  CS2R R8, SRZ ;  /* 0x0000000000087805 */ /* 0x000fe4000001ff00 */
[----:B------:R-:W-:Y:S01]  /*0650*/  LOP3.LUT R30, R7, 0x2, R30, 0xf8, !PT ;  /* 0x00000002071e7812 */ /* 0x000fe200078ef81e */
[----:B------:R-:W-:Y:S01]  /*0660*/  IMAD.IADD R3, R10, 0x1, R3 ;  /* 0x000000010a037824 */ /* 0x000fe200078e0203 */
[----:B------:R-:W-:-:S02]  /*0670*/  CS2R R10, SRZ ;  /* 0x00000000000a7805 */ /* 0x000fc4000001ff00 */
[----:B------:R-:W-:Y:S02]  /*0680*/  CS2R R12, SRZ ;  /* 0x00000000000c7805 */ /* 0x000fe4000001ff00 */
[----:B------:R-:W-:Y:S01]  /*0690*/  SGXT.U32 R32, R32, 0x2 ;  /* 0x000000022020781a */ /* 0x000fe20000000000 */
[----:B------:R-:W-:Y:S01]  /*06a0*/  IMAD R31, R3, 0x80, R4 ;  /* 0x00000080031f7824 */ /* 0x000fe200078e0204 */
[----:B0-----:R-:W-:Y:S06]  /*06b0*/  BRA.U !UP0, `(.L_x_0) ;  /* 0x0000001508187547 */ /* 0x001fec000b800000 */
[----:B------:R-:W-:Y:S01]  /*06c0*/  IABS R12, R27 ;  /* 0x0000001b000c7213 */ /* 0x000fe20000000000 */
[----:B------:R-:W0:Y:S01]  /*06d0*/  LDC R54, c[0x0][0x3ac] ;  /* 0x0000eb00ff367b82 */ /* 0x000e220000000800 */
[----:B------:R-:W-:Y:S01]  /*06e0*/  IABS R14, R26 ;  /* 0x0000001a000e7213 */ /* 0x000fe20000000000 */
[----:B------:R-:W1:Y:S01]  /*06f0*/  LDCU.64 UR10, c[0x0][0x388] ;  /* 0x00007100ff0a77ac */ /* 0x000e620008000a00 */
[----:B------:R-:W2:Y:S01]  /*0700*/  I2F.RP R3, R12 ;  /* 0x0000000c00037306 */ /* 0x000ea20000209400 */
[--C-:B------:R-:W-:Y:S02]  /*0710*/  SHF.R.U32.HI R6, RZ, 0x5, R2.reuse ;  /* 0x00000005ff067819 */ /* 0x100fe40000011602 */
[----:B------:R-:W-:Y:S02]  /*0720*/  CS2R R20, SRZ ;  /* 0x0000000000147805 */ /* 0x000fe4000001ff00 */
[----:B------:R-:W-:Y:S01]  /*0730*/  IABS R15, R31 ;  /* 0x0000001f000f7213 */ /* 0x000fe20000000000 */
[----:B------:R-:W3:Y:S01]  /*0740*/  LDCU UR12, c[0x0][0x3a4] ;  /* 0x00007480ff0c77ac */ /* 0x000ee20008000800 */
[----:B------:R-:W-:Y:S01]  /*0750*/  SGXT.U32 R6, R6, 0x4 ;  /* 0x000000040606781a */ /* 0x000fe20000000000 */
[----:B------:R-:W4:Y:S01]  /*0760*/  LDC R63, c[0x0][0x3a8] ;  /* 0x0000ea00ff3f7b82 */ /* 0x000f220000000800 */
[----:B------:R-:W-:Y:S01]  /*0770*/  LOP3.LUT R42, R2, 0x3, RZ, 0xc0, !PT ;  /* 0x00000003022a7812 */ /* 0x000fe200078ec0ff */
[----:B------:R-:W5:Y:S01]  /*0780*/  I2F.RP R8, R14 ;  /* 0x0000000e00087306 */ /* 0x000f620000209400 */
[----:B------:R-:W-:Y:S01]  /*0790*/  LOP3.LUT R16, R33, R6, RZ, 0xfc, !PT ;  /* 0x0000000621107212 */ /* 0x000fe200078efcff */
[----:B------:R-:W-:Y:S01]  /*07a0*/  IMAD.MOV.U32 R6, RZ, RZ, RZ ;  /* 0x000000ffff067224 */ /* 0x000fe200078e00ff */
[----:B------:R-:W-:Y:S01]  /*07b0*/  SHF.R.U32.HI R34, RZ, 0x2, R2 ;  /* 0x00000002ff227819 */ /* 0x000fe20000011602 */
[----:B------:R-:W0:Y:S01]  /*07c0*/  LDCU.64 UR14, c[0x0][0x380] ;  /* 0x00007000ff0e77ac */ /* 0x000e220008000a00 */
[----:B------:R-:W-:-:S02]  /*07d0*/  LOP3.LUT R18, R16, 0x20, RZ, 0xfc, !PT ;  /* 0x0000002010127812 */ /* 0x000fc400078efcff */
[----:B------:R-:W-:Y:S02]  /*07e0*/  CS2R R22, SRZ ;  /* 0x0000000000167805 */ /* 0x000fe4000001ff00 */
[----:B------:R-:W-:Y:S01]  /*07f0*/  SGXT.U32 R34, R34, 0x3 ;  /* 0x000000032222781a */ /* 0x000fe20000000000 */
[----:B--2---:R-:W2:Y:S01]  /*0800*/  MUFU.RCP R3, R3 ;  /* 0x0000000300037308 */ /* 0x004ea20000001000 */
[----:B------:R-:W-:Y:S01]  /*0810*/  IABS R10, R18 ;  /* 0x00000012000a7213 */ /* 0x000fe20000000000 */
[----:B------:R-:W-:Y:S01]  /*0820*/  USHF.R.S32.HI UR6, URZ, 0x1f, UR4 ;  /* 0x0000001fff067899 */ /* 0x000fe20008011404 */
[----:B------:R-:W-:Y:S01]  /*0830*/  LOP3.LUT R41, R2, 0x1f, RZ, 0xc0, !PT ;  /* 0x0000001f02297812 */ /* 0x000fe200078ec0ff */
[----:B------:R-:W0:Y:S01]  /*0840*/  LDCU UR7, c[0x0][0x3a0] ;  /* 0x00007400ff0777ac */ /* 0x000e220008000800 */
[----:B------:R-:W-:Y:S02]  /*0850*/  SHF.R.U32.HI R35, RZ, 0x4, R24 ;  /* 0x00000004ff237819 */ /* 0x000fe40000011618 */
[C---:B------:R-:W-:Y:S01]  /*0860*/  LOP3.LUT R48, R32.reuse, 0x8, RZ, 0xfc, !PT ;  /* 0x0000000820307812 */ /* 0x040fe200078efcff */
[----:B-----5:R-:W5:Y:S01]  /*0870*/  MUFU.RCP R8, R8 ;  /* 0x0000000800087308 */ /* 0x020f620000001000 */
[----:B0-----:R-:W-:Y:S01]  /*0880*/  IMAD R45, R41, R54, RZ ;  /* 0x00000036292d7224 */ /* 0x001fe200078e02ff */
[----:B------:R-:W-:Y:S01]  /*0890*/  LOP3.LUT R35, R35, 0x1ff, R2, 0x78, !PT ;  /* 0x000001ff23237812 */ /* 0x000fe200078e7802 */
[----:B------:R-:W-:Y:S01]  /*08a0*/  ULEA.HI UR6, UR6, UR4, URZ, 0x5 ;  /* 0x0000000406067291 */ /* 0x000fe2000f8f28ff */
[----:B------:R-:W-:Y:S01]  /*08b0*/  LOP3.LUT R49, R32, 0xc, RZ, 0xfc, !PT ;  /* 0x0000000c20317812 */ /* 0x000fe200078efcff */
[----:B------:R-:W-:Y:S01]  /*08c0*/  IMAD.SHL.U32 R54, R54, 0x20, RZ ;  /* 0x0000002036367824 */ /* 0x000fe200078e00ff */
[C---:B------:R-:W-:Y:S01]  /*08d0*/  LOP3.LUT R50, R32.reuse, 0x10, RZ, 0xfc, !PT ;  /* 0x0000001020327812 */ /* 0x040fe200078efcff */
[----:B----4-:R-:W-:Y:S01]  /*08e0*/  IMAD.SHL.U32 R55, R63, 0x20, RZ ;  /* 0x000000203f377824 */ /* 0x010fe200078e00ff */
[----:B------:R-:W-:Y:S01]  /*08f0*/  LOP3.LUT R51, R32, 0x14, RZ, 0xfc, !PT ;  /* 0x0000001420337812 */ /* 0x000fe200078efcff */
[----:B--2---:R-:W-:Y:S01]  /*0900*/  VIADD R4, R3, 0xffffffe ;  /* 0x0ffffffe03047836 */ /* 0x004fe20000000000 */
[----:B------:R-:W-:Y:S01]  /*0910*/  LEA.HI R3, R2, R33, RZ, 0x1b ;  /* 0x0000002102037211 */ /* 0x000fe200078fd8ff */
[CC--:B------:R-:W-:Y:S01]  /*0920*/  IMAD R56, R32.reuse, R63.reuse, RZ ;  /* 0x0000003f20387224 */ /* 0x0c0fe200078e02ff */
[C---:B------:R-:W-:Y:S01]  /*0930*/  LOP3.LUT R52, R32.reuse, 0x18, RZ, 0xfc, !PT ;  /* 0x0000001820347812 */ /* 0x040fe200078efcff */
[----:B------:R0:W2:Y:S01]  /*0940*/  F2I.FTZ.U32.TRUNC.NTZ R5, R4 ;  /* 0x0000000400057305 */ /* 0x0000a2000021f000 */
[C---:B------:R-:W-:Y:S01]  /*0950*/  LOP3.LUT R53, R32.reuse, 0x1c, RZ, 0xfc, !PT ;  /* 0x0000001c20357812 */ /* 0x040fe200078efcff */
[----:B------:R-:W-:Y:S01]  /*0960*/  VIADD R17, R3, 0x30 ;  /* 0x0000003003117836 */ /* 0x000fe20000000000 */
[----:B------:R-:W-:Y:S01]  /*0970*/  LOP3.LUT R47, R32, 0x4, RZ, 0xfc, !PT ;  /* 0x00000004202f7812 */ /* 0x000fe200078efcff */
[----:B-----5:R-:W-:Y:S01]  /*0980*/  VIADD R7, R8, 0xffffffe ;  /* 0x0ffffffe08077836 */ /* 0x020fe20000000000 */
[----:B------:R-:W-:Y:S01]  /*0990*/  LOP3.LUT R64, R35, 0x20, RZ, 0x3c, !PT ;  /* 0x0000002023407812 */ /* 0x000fe200078e3cff */
[----:B------:R-:W-:Y:S01]  /*09a0*/  VIADD R8, R3, 0x10 ;  /* 0x0000001003087836 */ /* 0x000fe20000000000 */
[----:B------:R-:W-:Y:S01]  /*09b0*/  LOP3.LUT R65, R35, 0x40, RZ, 0x3c, !PT ;  /* 0x0000004023417812 */ /* 0x000fe200078e3cff */
[-C--:B------:R-:W-:Y:S01]  /*09c0*/  IMAD R57, R53, R63.reuse, RZ ;  /* 0x0000003f35397224 */ /* 0x080fe200078e02ff */
[----:B------:R-:W-:Y:S01]  /*09d0*/  LOP3.LUT R66, R35, 0x60, RZ, 0x3c, !PT ;  /* 0x0000006023427812 */ /* 0x000fe200078e3cff */
[----:B------:R-:W4:Y:S01]  /*09e0*/  F2I.FTZ.U32.TRUNC.NTZ R7, R7 ;  /* 0x0000000700077305 */ /* 0x000f22000021f000 */
[----:B0-----:R-:W-:Y:S01]  /*09f0*/  IMAD.MOV.U32 R4, RZ, RZ, RZ ;  /* 0x000000ffff047224 */ /* 0x001fe200078e00ff */
[----:B------:R-:W-:Y:S01]  /*0a00*/  IABS R13, R8 ;  /* 0x00000008000d7213 */ /* 0x000fe20000000000 */
[----:B------:R-:W-:Y:S01]  /*0a10*/  IMAD R58, R52, R63, RZ ;  /* 0x0000003f343a7224 */ /* 0x000fe200078e02ff */
[----:B------:R-:W-:Y:S01]  /*0a20*/  USHF.R.S32.HI UR6, URZ, 0x5, UR6 ;  /* 0x00000005ff067899 */ /* 0x000fe20008011406 */
[----:B--2---:R-:W-:-:S02]  /*0a30*/  IMAD.MOV R9, RZ, RZ, -R5 ;  /* 0x000000ffff097224 */ /* 0x004fc400078e0a05 */
[-C--:B------:R-:W-:Y:S02]  /*0a40*/  IMAD R59, R51, R63.reuse, RZ ;  /* 0x0000003f333b7224 */ /* 0x080fe400078e02ff */
[----:B------:R-:W-:Y:S02]  /*0a50*/  IMAD R9, R9, R12, RZ ;  /* 0x0000000c09097224 */ /* 0x000fe400078e02ff */
[----:B------:R-:W-:Y:S02]  /*0a60*/  IMAD R60, R50, R63, RZ ;  /* 0x0000003f323c7224 */ /* 0x000fe400078e02ff */
[----:B------:R-:W-:Y:S01]  /*0a70*/  IMAD.HI.U32 R5, R5, R9, R4 ;  /* 0x0000000905057227 */ /* 0x000fe200078e0004 */
[----:B------:R-:W-:-:S03]  /*0a80*/  IABS R9, R17 ;  /* 0x0000001100097213 */ /* 0x000fc60000000000 */
[----:B----4-:R-:W-:Y:S02]  /*0a90*/  IMAD.MOV R4, RZ, RZ, -R7 ;  /* 0x000000ffff047224 */ /* 0x010fe400078e0a07 */
[----:B------:R-:W-:Y:S02]  /*0aa0*/  IMAD R61, R49, R63, RZ ;  /* 0x0000003f313d7224 */ /* 0x000fe400078e02ff */
[----:B------:R-:W-:Y:S02]  /*0ab0*/  IMAD.MOV.U32 R3, RZ, RZ, R4 ;  /* 0x000000ffff037224 */ /* 0x000fe400078e0004 */
[----:B------:R-:W-:-:S04]  /*0ac0*/  IMAD.HI.U32 R4, R5, R10, RZ ;  /* 0x0000000a05047227 */ /* 0x000fc800078e00ff */
[----:B------:R-:W-:Y:S02]  /*0ad0*/  IMAD R3, R3, R14, RZ ;  /* 0x0000000e03037224 */ /* 0x000fe400078e02ff */
[----:B------:R-:W-:Y:S02]  /*0ae0*/  IMAD.MOV R11, RZ, RZ, -R4 ;  /* 0x000000ffff0b7224 */ /* 0x000fe400078e0a04 */
[----:B------:R-:W-:-:S04]  /*0af0*/  IMAD.HI.U32 R7, R7, R3, R6 ;  /* 0x0000000307077227 */ /* 0x000fc800078e0006 */
[----:B------:R-:W-:Y:S01]  /*0b00*/  IMAD R4, R12, R11, R10 ;  /* 0x0000000b0c047224 */ /* 0x000fe200078e020a */
[----:B------:R-:W-:Y:S01]  /*0b10*/  IABS R11, R16 ;  /* 0x00000010000b7213 */ /* 0x000fe20000000000 */
[----:B------:R-:W-:-:S03]  /*0b20*/  IMAD.HI.U32 R7, R7, R15, RZ ;  /* 0x0000000f07077227 */ /* 0x000fc600078e00ff */
[----:B------:R-:W-:Y:S01]  /*0b30*/  ISETP.GT.U32.AND P2, PT, R12, R4, PT ;  /* 0x000000040c00720c */ /* 0x000fe20003f44070 */
[----:B------:R-:W-:Y:S02]  /*0b40*/  IMAD.MOV R7, RZ, RZ, -R7 ;  /* 0x000000ffff077224 */ /* 0x000fe400078e0a07 */
[----:B------:R-:W-:-:S04]  /*0b50*/  IMAD.HI.U32 R3, R5, R9, RZ ;  /* 0x0000000905037227 */ /* 0x000fc800078e00ff */
[----:B------:R-:W-:-:S04]  /*0b60*/  IMAD.HI.U32 R6, R5, R13, RZ ;  /* 0x0000000d05067227 */ /* 0x000fc800078e00ff */
[C---:B------:R-:W-:Y:S02]  /*0b70*/  IMAD R7, R14.reuse, R7, R15 ;  /* 0x000000070e077224 */ /* 0x040fe400078e020f */
[----:B------:R-:W-:Y:S02]  /*0b80*/  IMAD.MOV R3, RZ, RZ, -R3 ;  /* 0x000000ffff037224 */ /* 0x000fe400078e0a03 */
[----:B------:R-:W-:Y:S01]  /*0b90*/  IMAD.MOV R6, RZ, RZ, -R6 ;  /* 0x000000ffff067224 */ /* 0x000fe200078e0a06 */
[----:B------:R-:W-:Y:S01]  /*0ba0*/  ISETP.GT.U32.AND P4, PT, R14, R7, PT ;  /* 0x000000070e00720c */ /* 0x000fe20003f84070 */
[C---:B------:R-:W-:Y:S01]  /*0bb0*/  IMAD R3, R12.reuse, R3, R9 ;  /* 0x000000030c037224 */ /* 0x040fe200078e0209 */
[----:B------:R-:W-:Y:S01]  /*0bc0*/  SHF.R.U32.HI R9, RZ, 0x3, R24 ;  /* 0x00000003ff097819 */ /* 0x000fe20000011618 */
[C---:B------:R-:W-:Y:S02]  /*0bd0*/  IMAD R6, R12.reuse, R6, R13 ;  /* 0x000000060c067224 */ /* 0x040fe400078e020d */
[----:B------:R-:W-:Y:S01]  /*0be0*/  IMAD.HI.U32 R5, R5, R11, RZ ;  /* 0x0000000b05057227 */ /* 0x000fe200078e00ff */
[----:B------:R-:W-:-:S02]  /*0bf0*/  ISETP.GT.U32.AND P0, PT, R12, R3, PT ;  /* 0x000000030c00720c */ /* 0x000fc40003f04070 */
[----:B------:R-:W-:Y:S01]  /*0c00*/  ISETP.GT.U32.AND P3, PT, R12, R6, PT ;  /* 0x000000060c00720c */ /* 0x000fe20003f64070 */
[----:B------:R-:W-:Y:S02]  /*0c10*/  IMAD.MOV R5, RZ, RZ, -R5 ;  /* 0x000000ffff057224 */ /* 0x000fe400078e0a05 */
[----:B------:R-:W-:Y:S01]  /*0c20*/  @!P2 IMAD.IADD R4, R4, 0x1, -R12 ;  /* 0x000000010404a824 */ /* 0x000fe200078e0a0c */
[----:B------:R-:W-:Y:S01]  /*0c30*/  ISETP.GE.AND P2, PT, R8, RZ, PT ;  /* 0x000000ff0800720c */ /* 0x000fe20003f46270 */
[C---:B------:R-:W-:Y:S01]  /*0c40*/  IMAD R5, R12.reuse, R5, R11 ;  /* 0x000000050c057224 */ /* 0x040fe200078e020b */
[----:B------:R-:W-:Y:S01]  /*0c50*/  SHF.R.S32.HI R11, RZ, 0x7, R2 ;  /* 0x00000007ff0b7819 */ /* 0x000fe20000011402 */
[----:B------:R-:W-:Y:S01]  /*0c60*/  @!P4 IMAD.IADD R7, R7, 0x1, -R14 ;  /* 0x000000010707c824 */ /* 0x000fe200078e0a0e */
[----:B------:R-:W-:Y:S01]  /*0c70*/  ISETP.GT.U32.AND P4, PT, R12, R4, PT ;  /* 0x000000040c00720c */ /* 0x000fe20003f84070 */
[----:B------:R-:W-:Y:S01]  /*0c80*/  IMAD R10, R42, 0x220, RZ ;  /* 0x000002202a0a7824 */ /* 0x000fe200078e02ff */
[----:B------:R-:W-:Y:S01]  /*0c90*/  ISETP.GT.U32.AND P6, PT, R12, R5, PT ;  /* 0x000000050c00720c */ /* 0x000fe20003fc4070 */
[--C-:B------:R-:W-:Y:S01]  /*0ca0*/  @!P0 IMAD.IADD R3, R3, 0x1, -R12.reuse ;  /* 0x0000000103038824 */ /* 0x100fe200078e0a0c */
[----:B------:R-:W-:Y:S01]  /*0cb0*/  ISETP.GT.U32.AND P5, PT, R14, R7, PT ;  /* 0x000000070e00720c */ /* 0x000fe20003fa4070 */
[----:B------:R-:W-:Y:S01]  /*0cc0*/  @!P3 IMAD.IADD R6, R6, 0x1, -R12 ;  /* 0x000000010606b824 */ /* 0x000fe200078e0a0c */
[----:B------:R-:W-:Y:S01]  /*0cd0*/  LOP3.LUT R34, R10, R34, R9, 0x1e, !PT ;  /* 0x000000220a227212 */ /* 0x000fe200078e1e09 */
[C---:B------:R-:W-:Y:S01]  /*0ce0*/  IMAD.SHL.U32 R9, R2.reuse, 0x8, RZ ;  /* 0x0000000802097824 */ /* 0x040fe200078e00ff */
[----:B------:R-:W-:Y:S01]  /*0cf0*/  SHF.R.S32.HI R10, RZ, 0x2, R2 ;  /* 0x00000002ff0a7819 */ /* 0x000fe20000011402 */
[----:B------:R-:W-:Y:S01]  /*0d00*/  IMAD.SHL.U32 R8, R2, 0x2, RZ ;  /* 0x0000000202087824 */ /* 0x000fe200078e00ff */
[----:B------:R-:W-:Y:S01]  /*0d10*/  ISETP.GT.U32.AND P1, PT, R12, R3, PT ;  /* 0x000000030c00720c */ /* 0x000fe20003f24070 */
[----:B------:R-:W-:Y:S01]  /*0d20*/  IMAD R62, R48, R63, RZ ;  /* 0x0000003f303e7224 */ /* 0x000fe200078e02ff */
[----:B------:R-:W-:Y:S01]  /*0d30*/  SGXT R10, R10, 0x1 ;  /* 0x000000010a0a781a */ /* 0x000fe20000000200 */
[--C-:B------:R-:W-:Y:S01]  /*0d40*/  @!P4 IMAD.IADD R4, R4, 0x1, -R12.reuse ;  /* 0x000000010404c824 */ /* 0x100fe200078e0a0c */
[----:B------:R-:W-:Y:S01]  /*0d50*/  ISETP.GT.U32.AND P3, PT, R12, R6, PT ;  /* 0x000000060c00720c */ /* 0x000fe20003f64070 */
[----:B------:R-:W-:Y:S01]  /*0d60*/  @!P6 IMAD.IADD R5, R5, 0x1, -R12 ;  /* 0x000000010505e824 */ /* 0x000fe200078e0a0c */
[----:B------:R-:W-:Y:S01]  /*0d70*/  LOP3.LUT R10, R10, 0x90, RZ, 0xc0, !PT ;  /* 0x000000900a0a7812 */ /* 0x000fe200078ec0ff */
[----:B------:R-:W-:Y:S01]  /*0d80*/  @!P5 IMAD.IADD R7, R7, 0x1, -R14 ;  /* 0x000000010707d824 */ /* 0x000fe200078e0a0e */
[----:B------:R-:W-:-:S02]  /*0d90*/  ISETP.GE.AND P4, PT, R31, RZ, PT ;  /* 0x000000ff1f00720c */ /* 0x000fc40003f86270 */
[----:B------:R-:W-:Y:S02]  /*0da0*/  CS2R R14, SRZ ;  /* 0x00000000000e7805 */ /* 0x000fe4000001ff00 */
[----:B------:R-:W-:Y:S01]  /*0db0*/  LOP3.LUT R9, R10, 0x300, R9, 0xf8, !PT ;  /* 0x000003000a097812 */ /* 0x000fe200078ef809 */
[----:B------:R-:W-:Y:S01]  /*0dc0*/  IMAD R63, R47, R63, RZ ;  /* 0x0000003f2f3f7224 */ /* 0x000fe200078e02ff */
[----:B------:R-:W-:Y:S01]  /*0dd0*/  ISETP.GT.U32.AND P5, PT, R12, R5, PT ;  /* 0x000000050c00720c */ /* 0x000fe20003fa4070 */
[----:B------:R-:W-:Y:S01]  /*0de0*/  @!P1 IMAD.IADD R3, R3, 0x1, -R12 ;  /* 0x0000000103039824 */ /* 0x000fe200078e0a0c */
[----:B------:R-:W-:Y:S01]  /*0df0*/  LOP3.LUT R10, R9, 0x10, R8, 0x78, !PT ;  /* 0x00000010090a7812 */ /* 0x000fe200078e7808 */
[----:B------:R-:W-:Y:S01]  /*0e00*/  IMAD.SHL.U32 R8, R2, 0x40, RZ ;  /* 0x0000004002087824 */ /* 0x000fe200078e00ff */
[----:B------:R-:W-:Y:S01]  /*0e10*/  ISETP.GE.AND P0, PT, R17, RZ, PT ;  /* 0x000000ff1100720c */ /* 0x000fe20003f06270 */
[----:B------:R-:W-:Y:S01]  /*0e20*/  @!P3 IMAD.IADD R6, R6, 0x1, -R12 ;  /* 0x000000010606b824 */ /* 0x000fe200078e0a0c */
[----:B------:R-:W-:-:S02]  /*0e30*/  ISETP.GE.AND P1, PT, R16, RZ, PT ;  /* 0x000000ff1000720c */ /* 0x000fc40003f26270 */
[----:B------:R-:W-:Y:S02]  /*0e40*/  CS2R R16, SRZ ;  /* 0x0000000000107805 */ /* 0x000fe4000001ff00 */
[----:B------:R-:W-:Y:S01]  /*0e50*/  ISETP.GE.AND P6, PT, R18, RZ, PT ;  /* 0x000000ff1200720c */ /* 0x000fe20003fc6270 */
[----:B------:R-:W-:Y:S01]  /*0e60*/  @!P4 IMAD.MOV R7, RZ, RZ, -R7 ;  /* 0x000000ffff07c224 */ /* 0x000fe200078e0a07 */
[----:B------:R-:W-:Y:S01]  /*0e70*/  ISETP.NE.AND P3, PT, R26, RZ, PT ;  /* 0x000000ff1a00720c */ /* 0x000fe20003f65270 */
[----:B------:R-:W-:Y:S01]  /*0e80*/  @!P2 IMAD.MOV R6, RZ, RZ, -R6 ;  /* 0x000000ffff06a224 */ /* 0x000fe200078e0a06 */
[----:B------:R-:W-:Y:S01]  /*0e90*/  LOP3.LUT R9, R8, 0x400, RZ, 0xc0, !PT ;  /* 0x0000040008097812 */ /* 0x000fe200078ec0ff */
[----:B------:R-:W-:Y:S01]  /*0ea0*/  @!P5 IMAD.IADD R5, R5, 0x1, -R12 ;  /* 0x000000010505d824 */ /* 0x000fe200078e0a0c */
[----:B-1----:R-:W-:Y:S01]  /*0eb0*/  IADD3 R37, P4, PT, R45, UR10, RZ ;  /* 0x0000000a2d257c10 */ /* 0x002fe2000ff9e0ff */
[----:B------:R-:W0:Y:S01]  /*0ec0*/  LDCU UR10, c[0x0][0x3b0] ;  /* 0x00007600ff0a77ac */ /* 0x000e220008000800 */
[----:B------:R-:W-:Y:S01]  /*0ed0*/  SGXT R8, R11, 0x1 ;  /* 0x000000010b08781a */ /* 0x000fe20000000200 */
[----:B------:R-:W-:Y:S01]  /*0ee0*/  @!P0 IMAD.MOV R3, RZ, RZ, -R3 ;  /* 0x000000ffff038224 */ /* 0x000fe200078e0a03 */
[----:B------:R-:W-:Y:S01]  /*0ef0*/  IADD3 R11, PT, PT, R10, UR5, R9 ;  /* 0x000000050a0b7c10 */ /* 0x000fe2000fffe009 */
[----:B------:R-:W-:Y:S01]  /*0f00*/  @!P1 IMAD.MOV R5, RZ, RZ, -R5 ;  /* 0x000000ffff059224 */ /* 0x000fe200078e0a05 */
[----:B------:R-:W-:Y:S01]  /*0f10*/  LOP3.LUT R9, R8, 0x90, RZ, 0xc0, !PT ;  /* 0x0000009008097812 */ /* 0x000fe200078ec0ff */
[----:B------:R-:W-:Y:S01]  /*0f20*/  @!P6 IMAD.MOV R4, RZ, RZ, -R4 ;  /* 0x000000ffff04e224 */ /* 0x000fe200078e0a04 */
[----:B------:R-:W-:Y:S01]  /*0f30*/  LEA.HI.X.SX32 R45, R45, UR11, 0x1, P4 ;  /* 0x0000000b2d2d7c11 */ /* 0x000fe2000a0f0eff */
[----:B------:R-:W-:Y:S01]  /*0f40*/  IMAD R42, R42, 0x20, R11 ;  /* 0x000000202a2a7824 */ /* 0x000fe200078e020b */
[----:B------:R-:W-:-:S02]  /*0f50*/  LOP3.LUT R36, R9, 0x17f, R2, 0x78, !PT ;  /* 0x0000017f09247812 */ /* 0x000fc400078e7802 */
[----:B------:R-:W-:Y:S02]  /*0f60*/  CS2R R8, SRZ ;  /* 0x0000000000087805 */ /* 0x000fe4000001ff00 */
[----:B------:R-:W-:Y:S02]  /*0f70*/  @!P3 LOP3.LUT R7, RZ, R26, RZ, 0x33, !PT ;  /* 0x0000001aff07b212 */ /* 0x000fe400078e33ff */
[----:B------:R-:W-:Y:S02]  /*0f80*/  CS2R R10, SRZ ;  /* 0x00000000000a7805 */ /* 0x000fe4000001ff00 */
[----:B------:R-:W-:Y:S02]  /*0f90*/  ISETP.NE.AND P3, PT, R27, RZ, PT ;  /* 0x000000ff1b00720c */ /* 0x000fe40003f65270 */
[----:B------:R-:W-:Y:S02]  /*0fa0*/  CS2R R18, SRZ ;  /* 0x0000000000127805 */ /* 0x000fe4000001ff00 */
[----:B------:R-:W-:Y:S01]  /*0fb0*/  LOP3.LUT R2, RZ, R27, RZ, 0x33, !PT ;  /* 0x0000001bff027212 */ /* 0x000fe200078e33ff */
[----:B---3--:R-:W-:Y:S01]  /*0fc0*/  IMAD R7, R7, UR12, RZ ;  /* 0x0000000c07077c24 */ /* 0x008fe2000f8e02ff */
[----:B------:R-:W-:-:S02]  /*0fd0*/  CS2R R12, SRZ ;  /* 0x00000000000c7805 */ /* 0x000fc4000001ff00 */
[----:B------:R-:W-:Y:S02]  /*0fe0*/  LOP3.LUT R67, R34, 0x110, RZ, 0x3c, !PT ;  /* 0x0000011022437812 */ /* 0x000fe400078e3cff */
[C---:B------:R-:W-:Y:S02]  /*0ff0*/  SEL R70, R2.reuse, R3, !P3 ;  /* 0x0000000302467207 */ /* 0x040fe40005800000 */
[C---:B------:R-:W-:Y:S02]  /*1000*/  SEL R72, R2.reuse, R4, !P3 ;  /* 0x0000000402487207 */ /* 0x040fe40005800000 */
[----:B------:R-:W-:Y:S01]  /*1010*/  SEL R74, R2, R6, !P3 ;  /* 0x00000006024a7207 */ /* 0x000fe20005800000 */
[----:B0-----:R-:W-:Y:S01]  /*1020*/  IMAD R70, R70, UR10, RZ ;  /* 0x0000000a46467c24 */ /* 0x001fe2000f8e02ff */
[----:B------:R-:W-:Y:S01]  /*1030*/  SEL R76, R2, R5, !P3 ;  /* 0x00000005024c7207 */ /* 0x000fe20005800000 */
[----:B------:R-:W-:Y:S01]  /*1040*/  IMAD R72, R72, UR10, RZ ;  /* 0x0000000a48487c24 */ /* 0x000fe2000f8e02ff */
[C---:B------:R-:W-:Y:S01]  /*1050*/  IADD3 R43, P0, PT, R7.reuse, UR14, RZ ;  /* 0x0000000e072b7c10 */ /* 0x040fe2000ff1e0ff */
[----:B------:R-:W-:Y:S01]  /*1060*/  IMAD R74, R74, UR10, RZ ;  /* 0x0000000a4a4a7c24 */ /* 0x000fe2000f8e02ff */
[----:B------:R-:W-:Y:S01]  /*1070*/  LOP3.LUT R68, R34, 0x40, RZ, 0x3c, !PT ;  /* 0x0000004022447812 */ /* 0x000fe200078e3cff */
[----:B------:R-:W-:Y:S01]  /*1080*/  IMAD R76, R76, UR10, RZ ;  /* 0x0000000a4c4c7c24 */ /* 0x000fe2000f8e02ff */
[----:B------:R-:W-:-:S02]  /*1090*/  LEA.HI.X.SX32 R46, R7, UR15, 0x1, P0 ;  /* 0x0000000f072e7c11 */ /* 0x000fc400080f0eff */
[----:B------:R-:W-:Y:S02]  /*10a0*/  LOP3.LUT R69, R34, 0x150, RZ, 0x3c, !PT ;  /* 0x0000015022457812 */ /* 0x000fe400078e3cff */
[----:B------:R-:W-:Y:S02]  /*10b0*/  SHF.R.S32.HI R40, RZ, 0x1f, R70 ;  /* 0x0000001fff287819 */ /* 0x000fe40000011446 */
[----:B------:R-:W-:Y:S02]  /*10c0*/  SHF.R.S32.HI R39, RZ, 0x1f, R72 ;  /* 0x0000001fff277819 */ /* 0x000fe40000011448 */
[----:B------:R-:W-:Y:S02]  /*10d0*/  SHF.R.S32.HI R38, RZ, 0x1f, R74 ;  /* 0x0000001fff267819 */ /* 0x000fe4000001144a */
[----:B------:R-:W-:-:S07]  /*10e0*/  SHF.R.S32.HI R44, RZ, 0x1f, R76 ;  /* 0x0000001fff2c7819 */ /* 0x000fce000001144c */
.L_x_1:
[----:B------:R-:W-:Y:S02]  /*10f0*/  ISETP.GE.AND P1, PT, R32, UR7, PT ;  /* 0x0000000720007c0c */ /* 0x000fe4000bf26270 */
[----:B------:R-:W-:Y:S02]  /*1100*/  ISETP.GE.AND P3, PT, R47, UR7, PT ;  /* 0x000000072f007c0c */ /* 0x000fe4000bf66270 */
[CC--:B------:R-:W-:Y:S02]  /*1110*/  IADD3 R2, P0, PT, R56.reuse, R43.reuse, RZ ;  /* 0x0000002b38027210 */ /* 0x0c0fe40007f1e0ff */
[----:B------:R-:W-:Y:S02]  /*1120*/  IADD3 R4, P2, PT, R63, R43, RZ ;  /* 0x0000002b3f047210 */ /* 0x000fe40007f5e0ff */
[----:B------:R-:W-:Y:S02]  /*1130*/  PRMT R78, RZ, 0x7610, R78 ;  /* 0x00007610ff4e7816 */ /* 0x000fe4000000004e */
[----:B------:R-:W-:-:S02]  /*1140*/  LEA.HI.X.SX32 R3, R56, R46, 0x1, P0 ;  /* 0x0000002e38037211 */ /* 0x000fc400000f0eff */
[----:B------:R-:W-:Y:S02]  /*1150*/  PRMT R71, RZ, 0x7610, R71 ;  /* 0x00007610ff477816 */ /* 0x000fe40000000047 */
[----:B------:R-:W-:Y:S01]  /*1160*/  LEA.HI.X.SX32 R5, R63, R46, 0x1, P2 ;  /* 0x0000002e3f057211 */ /* 0x000fe200010f0eff */
[----:B------:R-:W2:Y:S01]  /*1170*/  @!P1 LDG.E.U8 R78, desc[UR8][R2.64] ;  /* 0x00000008024e9981 */ /* 0x000ea2000c1e1100 */
[----:B------:R-:W-:Y:S02]  /*1180*/  ISETP.GE.AND P4, PT, R50, UR7, PT ;  /* 0x0000000732007c0c */ /* 0x000fe4000bf86270 */
[-C--:B------:R-:W-:Y:S01]  /*1190*/  IADD3 R24, P1, PT, R62, R43.reuse, RZ ;  /* 0x0000002b3e187210 */ /* 0x080fe20007f3e0ff */
[----:B------:R0:W3:Y:S01]  /*11a0*/  @!P3 LDG.E.U8 R71, desc[UR8][R4.64] ;  /* 0x000000080447b981 */ /* 0x0000e2000c1e1100 */
[----:B------:R-:W-:Y:S02]  /*11b0*/  ISETP.GE.AND P3, PT, R51, UR7, PT ;  /* 0x0000000733007c0c */ /* 0x000fe4000bf66270 */
[----:B------:R-:W-:-:S02]  /*11c0*/  IADD3 R26, P2, PT, R60, R43, RZ ;  /* 0x0000002b3c1a7210 */ /* 0x000fc40007f5e0ff */
[-C--:B------:R-:W-:Y:S02]  /*11d0*/  LEA.HI.X.SX32 R25, R62, R46.reuse, 0x1, P1 ;  /* 0x0000002e3e197211 */ /* 0x080fe400008f0eff */
[----:B------:R-:W-:Y:S02]  /*11e0*/  ISETP.GE.AND P0, PT, R48, UR7, PT ;  /* 0x0000000730007c0c */ /* 0x000fe4000bf06270 */
[----:B------:R-:W-:Y:S02]  /*11f0*/  IADD3 R28, P1, PT, R59, R43, RZ ;  /* 0x0000002b3b1c7210 */ /* 0x000fe40007f3e0ff */
[----:B------:R-:W-:Y:S02]  /*1200*/  PRMT R82, RZ, 0x7610, R82 ;  /* 0x00007610ff527816 */ /* 0x000fe40000000052 */
[----:B------:R-:W-:Y:S02]  /*1210*/  LEA.HI.X.SX32 R27, R60, R46, 0x1, P2 ;  /* 0x0000002e3c1b7211 */ /* 0x000fe400010f0eff */
[----:B------:R-:W-:-:S02]  /*1220*/  PRMT R75, RZ, 0x7610, R75 ;  /* 0x00007610ff4b7816 */ /* 0x000fc4000000004b */
[----:B------:R-:W-:Y:S01]  /*1230*/  LEA.HI.X.SX32 R29, R59, R46, 0x1, P1 ;  /* 0x0000002e3b1d7211 */ /* 0x000fe200008f0eff */
[----:B------:R1:W4:Y:S01]  /*1240*/  @!P4 LDG.E.U8 R82, desc[UR8][R26.64] ;  /* 0x000000081a52c981 */ /* 0x000322000c1e1100 */
[----:B------:R-:W-:Y:S02]  /*1250*/  PRMT R80, RZ, 0x7610, R80 ;  /* 0x00007610ff507816 */ /* 0x000fe40000000050 */
[----:B------:R-:W-:Y:S01]  /*1260*/  ISETP.GE.AND P4, PT, R52, UR7, PT ;  /* 0x0000000734007c0c */ /* 0x000fe2000bf86270 */
[----:B------:R-:W5:Y:S01]  /*1270*/  @!P3 LDG.E.U8 R75, desc[UR8][R28.64] ;  /* 0x000000081c4bb981 */ /* 0x000f62000c1e1100 */
[----:B------:R-:W-:Y:S02]  /*1280*/  ISETP.GE.AND P3, PT, R49, UR7, PT ;  /* 0x0000000731007c0c */ /* 0x000fe4000bf66270 */
[----:B------:R-:W-:Y:S01]  /*1290*/  ISETP.GE.AND P5, PT, R53, UR7, PT ;  /* 0x0000000735007c0c */ /* 0x000fe2000bfa6270 */
[----:B------:R1:W5:Y:S01]  /*12a0*/  @!P0 LDG.E.U8 R80, desc[UR8][R24.64] ;  /* 0x0000000818508981 */ /* 0x000362000c1e1100 */
[----:B------:R-:W-:-:S02]  /*12b0*/  IADD3 R6, P1, PT, R58, R43, RZ ;  /* 0x0000002b3a067210 */ /* 0x000fc40007f3e0ff */
[-C--:B0-----:R-:W-:Y:S02]  /*12c0*/  IADD3 R4, P2, PT, R61, R43.reuse, RZ ;  /* 0x0000002b3d047210 */ /* 0x081fe40007f5e0ff */
[----:B------:R-:W-:Y:S02]  /*12d0*/  IADD3 R2, P0, PT, R57, R43, RZ ;  /* 0x0000002b39027210 */ /* 0x000fe40007f1e0ff */
[----:B------:R-:W-:Y:S02]  /*12e0*/  PRMT R84, RZ, 0x7610, R84 ;  /* 0x00007610ff547816 */ /* 0x000fe40000000054 */
[----:B------:R-:W-:Y:S02]  /*12f0*/  PRMT R73, RZ, 0x7610, R73 ;  /* 0x00007610ff497816 */ /* 0x000fe40000000049 */
[----:B------:R-:W-:Y:S02]  /*1300*/  LEA.HI.X.SX32 R7, R58, R46, 0x1, P1 ;  /* 0x0000002e3a077211 */ /* 0x000fe400008f0eff */
[----:B-1----:R-:W-:-:S02]  /*1310*/  PRMT R27, RZ, 0x7610, R27 ;  /* 0x00007610ff1b7816 */ /* 0x002fc4000000001b */
[-C--:B------:R-:W-:Y:S01]  /*1320*/  LEA.HI.X.SX32 R5, R61, R46.reuse, 0x1, P2 ;  /* 0x0000002e3d057211 */ /* 0x080fe200010f0eff */
[----:B------:R-:W5:Y:S01]  /*1330*/  @!P4 LDG.E.U8 R84, desc[UR8][R6.64] ;  /* 0x000000080654c981 */ /* 0x000f62000c1e1100 */
[----:B------:R-:W-:-:S03]  /*1340*/  LEA.HI.X.SX32 R3, R57, R46, 0x1, P0 ;  /* 0x0000002e39037211 */ /* 0x000fc600000f0eff */
[----:B------:R0:W5:Y:S04]  /*1350*/  @!P3 LDG.E.U8 R73, desc[UR8][R4.64] ;  /* 0x000000080449b981 */ /* 0x000168000c1e1100 */
[----:B------:R1:W5:Y:S01]  /*1360*/  @!P5 LDG.E.U8 R27, desc[UR8][R2.64] ;  /* 0x00000008021bd981 */ /* 0x000362000c1e1100 */
[----:B------:R-:W-:Y:S01]  /*1370*/  BAR.SYNC.DEFER_BLOCKING 0x0 ;  /* 0x0000000000007b1d */ /* 0x000fe20000010000 */
[-C--:B------:R-:W-:Y:S02]  /*1380*/  IADD3 R24, P0, PT, R72, R37.reuse, RZ ;  /* 0x0000002548187210 */ /* 0x080fe40007f1e0ff */
[----:B------:R-:W-:Y:S02]  /*1390*/  ISETP.GE.AND P3, PT, R41, UR7, PT ;  /* 0x0000000729007c0c */ /* 0x000fe4000bf66270 */
[-C--:B0-----:R-:W-:Y:S01]  /*13a0*/  IADD3 R4, P1, PT, R74, R37.reuse, RZ ;  /* 0x000000254a047210 */ /* 0x081fe20007f3e0ff */
[----:B------:R-:W-:Y:S01]  /*13b0*/  IMAD.X R25, R39, 0x1, R45, P0 ;  /* 0x0000000127197824 */ /* 0x000fe200000e062d */
[----:B-1----:R-:W-:-:S02]  /*13c0*/  IADD3 R2, P2, PT, R76, R37, RZ ;  /* 0x000000254c027210 */ /* 0x002fc40007f5e0ff */
[----:B------:R-:W-:Y:S01]  /*13d0*/  IADD3 R6, P0, PT, R70, R37, RZ ;  /* 0x0000002546067210 */ /* 0x000fe20007f1e0ff */
[----:B------:R-:W-:Y:S01]  /*13e0*/  IMAD.X R5, R38, 0x1, R45, P1 ;  /* 0x0000000126057824 */ /* 0x000fe200008e062d */
[----:B------:R-:W-:Y:S01]  /*13f0*/  PRMT R91, RZ, 0x7610, R91 ;  /* 0x00007610ff5b7816 */ /* 0x000fe2000000005b */
[----:B------:R-:W-:Y:S01]  /*1400*/  IMAD.X R3, R44, 0x1, R45, P2 ;  /* 0x000000012c037824 */ /* 0x000fe200010e062d */
[----:B------:R-:W-:Y:S01]  /*1410*/  PRMT R89, RZ, 0x7610, R89 ;  /* 0x00007610ff597816 */ /* 0x000fe20000000059 */
[----:B------:R-:W-:Y:S01]  /*1420*/  IMAD.X R7, R40, 0x1, R45, P0 ;  /* 0x0000000128077824 */ /* 0x000fe200000e062d */
[----:B------:R-:W-:Y:S02]  /*1430*/  PRMT R87, RZ, 0x7610, R87 ;  /* 0x00007610ff577816 */ /* 0x000fe40000000057 */
[----:B------:R-:W-:Y:S01]  /*1440*/  PRMT R93, RZ, 0x7610, R93 ;  /* 0x00007610ff5d7816 */ /* 0x000fe2000000005d */
[----:B--2---:R-:W-:Y:S04]  /*1450*/  STS.U8 [R35+UR5], R78 ;  /* 0x0000004e23007988 */ /* 0x004fe80008000005 */
[----:B----4-:R-:W-:Y:S04]  /*1460*/  STS.U8 [R35+UR5+0x800], R82 ;  /* 0x0008005223007988 */ /* 0x010fe80008000005 */
[----:B---3--:R-:W-:Y:S04]  /*1470*/  STS.U8 [R64+UR5+0x200], R71 ;  /* 0x0002004740007988 */ /* 0x008fe80008000005 */
[----:B-----5:R-:W-:Y:S04]  /*1480*/  STS.U8 [R64+UR5+0xa00], R75 ;  /* 0x000a004b40007988 */ /* 0x020fe80008000005 */
[----:B------:R-:W-:Y:S04]  /*1490*/  STS.U8 [R65+UR5+0x400], R80 ;  /* 0x0004005041007988 */ /* 0x000fe80008000005 */
[----:B------:R-:W-:Y:S04]  /*14a0*/  STS.U8 [R65+UR5+0xc00], R84 ;  /* 0x000c005441007988 */ /* 0x000fe80008000005 */
[----:B------:R-:W-:Y:S04]  /*14b0*/  STS.U8 [R66+UR5+0x600], R73 ;  /* 0x0006004942007988 */ /* 0x000fe80008000005 */
[----:B------:R-:W-:Y:S01]  /*14c0*/  STS.U8 [R66+UR5+0xe00], R27 ;  /* 0x000e001b42007988 */ /* 0x000fe20008000005 */
[----:B------:R-:W-:Y:S06]  /*14d0*/  BAR.SYNC.DEFER_BLOCKING 0x0 ;  /* 0x0000000000007b1d */ /* 0x000fec0000010000 */
[----:B------:R0:W2:Y:S04]  /*14e0*/  @!P3 LDG.E.U8 R91, desc[UR8][R24.64] ;  /* 0x00000008185bb981 */ /* 0x0000a8000c1e1100 */
[----:B------:R1:W3:Y:S04]  /*14f0*/  @!P3 LDG.E.U8 R87, desc[UR8][R2.64] ;  /* 0x000000080257b981 */ /* 0x0002e8000c1e1100 */
[----:B------:R4:W5:Y:S04]  /*1500*/  @!P3 LDG.E.U8 R89, desc[UR8][R4.64] ;  /* 0x000000080459b981 */ /* 0x000968000c1e1100 */
[----:B------:R1:W5:Y:S04]  /*1510*/  @!P3 LDG.E.U8 R93, desc[UR8][R6.64] ;  /* 0x00000008065db981 */ /* 0x000368000c1e1100 */
[----:B0-----:R-:W-:Y:S04]  /*1520*/  LDS.U8 R24, [R34+UR5] ;  /* 0x0000000522187984 */ /* 0x001fe80008000000 */
[----:B------:R-:W0:Y:S04]  /*1530*/  LDS.U8 R25, [R34+UR5+0x88] ;  /* 0x0000880522197984 */ /* 0x000e280008000000 */
[----:B------:R-:W-:Y:S04]  /*1540*/  LDS.U8 R26, [R34+UR5+0x8] ;  /* 0x00000805221a7984 */ /* 0x000fe80008000000 */
[----:B------:R-:W4:Y:S04]  /*1550*/  LDS.U8 R27, [R34+UR5+0x80] ;  /* 0x00008005221b7984 */ /* 0x000f280008000000 */
[----:B------:R-:W-:Y:S04]  /*1560*/  LDS.U8 R71, [R34+UR5+0x808] ;  /* 0x0008080522477984 */ /* 0x000fe80008000000 */
[----:B------:R-:W4:Y:S04]  /*1570*/  LDS.U8 R78, [R34+UR5+0x880] ;  /* 0x00088005224e7984 */ /* 0x000f280008000000 */
[----:B------:R-:W-:Y:S04]  /*1580*/  LDS.U8 R73, [R68+UR5+0x808] ;  /* 0x0008080544497984 */ /* 0x000fe80008000000 */
[----:B------:R-:W4:Y:S04]  /*1590*/  LDS.U8 R80, [R68+UR5+0x880] ;  /* 0x0008800544507984 */ /* 0x000f280008000000 */
[----:B------:R-:W-:Y:S04]  /*15a0*/  LDS.U8 R28, [R34+UR5+0x800] ;  /* 0x00080005221c7984 */ /* 0x000fe80008000000 */
[----:B------:R-:W-:Y:S04]  /*15b0*/  LDS.U8 R29, [R34+UR5+0x888] ;  /* 0x00088805221d7984 */ /* 0x000fe80008000000 */
[----:B-1----:R-:W-:Y:S01]  /*15c0*/  LDS.U8 R2, [R68+UR5] ;  /* 0x0000000544027984 */ /* 0x002fe20008000000 */
[----:B0-----:R-:W-:-:S03]  /*15d0*/  IMAD R24, R25, 0x100, R24 ;  /* 0x0000010019187824 */ /* 0x001fc600078e0218 */
[----:B------:R-:W-:Y:S04]  /*15e0*/  LDS.U8 R3, [R68+UR5+0x88] ;  /* 0x0000880544037984 */ /* 0x000fe80008000000 */
[----:B----4-:R-:W-:Y:S01]  /*15f0*/  LDS.U8 R4, [R68+UR5+0x8] ;  /* 0x0000080544047984 */ /* 0x010fe20008000000 */
[----:B------:R-:W-:-:S03]  /*1600*/  IMAD R25, R27, 0x100, R26 ;  /* 0x000001001b197824 */ /* 0x000fc600078e021a */
[----:B------:R-:W0:Y:S04]  /*1610*/  LDS.U8 R5, [R68+UR5+0x80] ;  /* 0x0000800544057984 */ /* 0x000e280008000000 */
[----:B------:R-:W-:Y:S01]  /*1620*/  LDS.U8 R6, [R68+UR5+0x800] ;  /* 0x0008000544067984 */ /* 0x000fe20008000000 */
[----:B------:R-:W-:-:S03]  /*1630*/  IMAD R27, R78, 0x100, R71 ;  /* 0x000001004e1b7824 */ /* 0x000fc600078e0247 */
[----:B------:R-:W1:Y:S04]  /*1640*/  LDS.U8 R7, [R68+UR5+0x888] ;  /* 0x0008880544077984 */ /* 0x000e680008000000 */
[----:B------:R-:W-:Y:S01]  /*1650*/  LDS.U8 R79, [R67+UR5] ;  /* 0x00000005434f7984 */ /* 0x000fe20008000000 */
[----:B------:R-:W-:-:S03]  /*1660*/  IMAD R97, R80, 0x100, R73 ;  /* 0x0000010050617824 */ /* 0x000fc600078e0249 */
[----:B------:R-:W4:Y:S04]  /*1670*/  LDS.U8 R86, [R67+UR5+0x88] ;  /* 0x0000880543567984 */ /* 0x000f280008000000 */
[----:B------:R-:W-:Y:S04]  /*1680*/  LDS.U8 R81, [R67+UR5+0x8] ;  /* 0x0000080543517984 */ /* 0x000fe80008000000 */
[----:B------:R-:W0:Y:S04]  /*1690*/  LDS.U8 R88, [R67+UR5+0x80] ;  /* 0x0000800543587984 */ /* 0x000e280008000000 */
[----:B------:R-:W-:Y:S04]  /*16a0*/  LDS.U8 R83, [R67+UR5+0x800] ;  /* 0x0008000543537984 */ /* 0x000fe80008000000 */
[----:B------:R-:W0:Y:S04]  /*16b0*/  LDS.U8 R90, [R67+UR5+0x888] ;  /* 0x00088805435a7984 */ /* 0x000e280008000000 */
[----:B------:R-:W-:Y:S04]  /*16c0*/  LDS.U8 R85, [R67+UR5+0x808] ;  /* 0x0008080543557984 */ /* 0x000fe80008000000 */
[----:B------:R-:W4:Y:S04]  /*16d0*/  LDS.U8 R92, [R67+UR5+0x880] ;  /* 0x00088005435c7984 */ /* 0x000f280008000000 */
[----:B------:R-:W-:Y:S04]  /*16e0*/  LDS.U8 R71, [R69+UR5] ;  /* 0x0000000545477984 */ /* 0x000fe80008000000 */
[----:B------:R-:W-:Y:S04]  /*16f0*/  LDS.U8 R78, [R69+UR5+0x88] ;  /* 0x00008805454e7984 */ /* 0x000fe80008000000 */
[----:B------:R-:W-:Y:S04]  /*1700*/  LDS.U8 R73, [R69+UR5+0x8] ;  /* 0x0000080545497984 */ /* 0x000fe80008000000 */
[----:B------:R-:W-:Y:S04]  /*1710*/  LDS.U8 R80, [R69+UR5+0x80] ;  /* 0x0000800545507984 */ /* 0x000fe80008000000 */
[----:B------:R-:W-:Y:S04]  /*1720*/  LDS.U8 R75, [R69+UR5+0x800] ;  /* 0x00080005454b7984 */ /* 0x000fe80008000000 */
[----:B------:R-:W-:Y:S04]  /*1730*/  LDS.U8 R82, [R69+UR5+0x888] ;  /* 0x0008880545527984 */ /* 0x000fe80008000000 */
[----:B------:R-:W-:Y:S04]  /*1740*/  LDS.U8 R77, [R69+UR5+0x808] ;  /* 0x00080805454d7984 */ /* 0x000fe80008000000 */
[----:B------:R-:W-:Y:S01]  /*1750*/  LDS.U8 R84, [R69+UR5+0x880] ;  /* 0x0008800545547984 */ /* 0x000fe20008000000 */
[----:B------:R-:W-:Y:S01]  /*1760*/  BAR.SYNC.DEFER_BLOCKING 0x0 ;  /* 0x0000000000007b1d */ /* 0x000fe20000010000 */
[----:B0-----:R-:W-:-:S02]  /*1770*/  IMAD R95, R5, 0x100, R4 ;  /* 0x00000100055f7824 */ /* 0x001fc400078e0204 */
[----:B-1----:R-:W-:Y:S02]  /*1780*/  IMAD R96, R7, 0x100, R6 ;  /* 0x0000010007607824 */ /* 0x002fe400078e0206 */
[----:B------:R-:W-:Y:S01]  /*1790*/  IMAD R26, R29, 0x100, R28 ;  /* 0x000001001d1a7824 */ /* 0x000fe200078e021c */
[----:B------:R-:W-:Y:S01]  /*17a0*/  F2FP.F16.E4M3.UNPACK_B R24, R24 ;  /* 0x00000018ff18723e */ /* 0x000fe200020006ff */
[----:B------:R-:W-:Y:S01]  /*17b0*/  IMAD R94, R3, 0x100, R2 ;  /* 0x00000100035e7824 */ /* 0x000fe200078e0202 */
[----:B------:R-:W-:Y:S02]  /*17c0*/  F2FP.F16.E4M3.UNPACK_B R25, R25 ;  /* 0x00000019ff19723e */ /* 0x000fe400020006ff */
[----:B------:R-:W-:Y:S02]  /*17d0*/  F2FP.F16.E4M3.UNPACK_B R26, R26 ;  /* 0x0000001aff1a723e */ /* 0x000fe400020006ff */
[----:B------:R-:W-:Y:S01]  /*17e0*/  F2FP.F16.E4M3.UNPACK_B R27, R27 ;  /* 0x0000001bff1b723e */ /* 0x000fe200020006ff */
[----:B----4-:R-:W-:-:S02]  /*17f0*/  IMAD R79, R86, 0x100, R79 ;  /* 0x00000100564f7824 */ /* 0x010fc400078e024f */
[----:B------:R-:W-:Y:S02]  /*1800*/  IMAD R81, R88, 0x100, R81 ;  /* 0x0000010058517824 */ /* 0x000fe400078e0251 */
[----:B------:R-:W-:Y:S02]  /*1810*/  IMAD R83, R90, 0x100, R83 ;  /* 0x000001005a537824 */ /* 0x000fe400078e0253 */
[----:B------:R-:W-:Y:S01]  /*1820*/  IMAD R85, R92, 0x100, R85 ;  /* 0x000001005c557824 */ /* 0x000fe200078e0255 */
[----:B------:R-:W-:-:S04]  /*1830*/  UIADD3 UR6, UPT, UPT, UR6, -0x1, URZ ;  /* 0xffffffff06067890 */ /* 0x000fc8000fffe0ff */
[----:B------:R-:W-:Y:S01]  /*1840*/  UISETP.NE.U32.AND UP0, UPT, UR6, URZ, UPT ;  /* 0x000000ff0600728c */ /* 0x000fe2000bf05070 */
[C---:B------:R-:W-:Y:S02]  /*1850*/  IADD3 R37, P0, PT, R54.reuse, R37, RZ ;  /* 0x0000002536257210 */ /* 0x040fe40007f1e0ff */
[C---:B------:R-:W-:Y:S02]  /*1860*/  IADD3 R43, P1, PT, R55.reuse, R43, RZ ;  /* 0x0000002b372b7210 */ /* 0x040fe40007f3e0ff */
[----:B------:R-:W-:Y:S02]  /*1870*/  LEA.HI.X.SX32 R45, R54, R45, 0x1, P0 ;  /* 0x0000002d362d7211 */ /* 0x000fe400000f0eff */
[----:B------:R-:W-:Y:S01]  /*1880*/  LEA.HI.X.SX32 R46, R55, R46, 0x1, P1 ;  /* 0x0000002e372e7211 */ /* 0x000fe200008f0eff */
[----:B------:R-:W-:Y:S01]  /*1890*/  UIADD3 UR7, UPT, UPT, UR7, -0x20, URZ ;  /* 0xffffffe007077890 */ /* 0x000fe2000fffe0ff */
[----:B--2---:R-:W-:Y:S04]  /*18a0*/  STS.U8 [R36+UR5+0x400], R91 ;  /* 0x0004005b24007988 */ /* 0x004fe80008000005 */
[----:B---3--:R-:W-:Y:S04]  /*18b0*/  STS.U8 [R36+UR5], R87 ;  /* 0x0000005724007988 */ /* 0x008fe80008000005 */
[----:B-----5:R-:W-:Y:S04]  /*18c0*/  STS.U8 [R36+UR5+0x200], R89 ;  /* 0x0002005924007988 */ /* 0x020fe80008000005 */
[----:B------:R-:W-:Y:S01]  /*18d0*/  STS.U8 [R36+UR5+0x600], R93 ;  /* 0x0006005d24007988 */ /* 0x000fe20008000005 */
[----:B------:R-:W-:Y:S06]  /*18e0*/  BAR.SYNC.DEFER_BLOCKING 0x0 ;  /* 0x0000000000007b1d */ /* 0x000fec0000010000 */
[----:B------:R-:W0:Y:S02]  /*18f0*/  LDSM.16.M88.4 R4, [R42] ;  /* 0x000000002a04783b */ /* 0x000e240000000200 */
[----:B0-----:R-:W-:-:S02]  /*1900*/  F2FP.F16.E4M3.UNPACK_B R2, R4 ;  /* 0x00000004ff02723e */ /* 0x001fc400020006ff */
[----:B------:R-:W-:Y:S02]  /*1910*/  F2FP.F16.E4M3.UNPACK_B R3, R5 ;  /* 0x00000005ff03723e */ /* 0x000fe400020006ff */
[----:B------:R-:W-:Y:S02]  /*1920*/  F2FP.F16.E4M3.UNPACK_B R28, R6 ;  /* 0x00000006ff1c723e */ /* 0x000fe400020006ff */
[----:B------:R-:W-:-:S03]  /*1930*/  F2FP.F16.E4M3.UNPACK_B R29, R7 ;  /* 0x00000007ff1d723e */ /* 0x000fc600020006ff */
[C---:B------:R-:W-:Y:S08]  /*1940*/  HMMA.16816.F32 R8, R24.reuse, R2, R8 ;  /* 0x000000021808723c */ /* 0x040ff00000001808 */
[----:B------:R-:W-:Y:S01]  /*1950*/  HMMA.16816.F32 R16, R24, R28, R16 ;  /* 0x0000001c1810723c */ /* 0x000fe20000001810 */
[----:B------:R-:W-:Y:S02]  /*1960*/  F2FP.F16.E4M3.UNPACK_B R24, R94 ;  /* 0x0000005eff18723e */ /* 0x000fe400020006ff */
[----:B------:R-:W-:-:S02]  /*1970*/  F2FP.F16.E4M3.UNPACK_B R25, R95 ;  /* 0x0000005fff19723e */ /* 0x000fc400020006ff */
[----:B------:R-:W-:Y:S02]  /*1980*/  F2FP.F16.E4M3.UNPACK_B R26, R96 ;  /* 0x00000060ff1a723e */ /* 0x000fe400020006ff */
[----:B------:R-:W-:-:S07]  /*1990*/  F2FP.F16.E4M3.UNPACK_B R27, R97 ;  /* 0x00000061ff1b723e */ /* 0x000fce00020006ff */
[----:B------:R-:W-:Y:S01]  /*19a0*/  HMMA.16816.F32 R12, R24, R2, R12 ;  /* 0x00000002180c723c */ /* 0x000fe2000000180c */
[----:B------:R-:W-:-:S07]  /*19b0*/  F2FP.F16.E4M3.UNPACK_B R2, R6.H1 ;  /* 0x00000006ff02723e */ /* 0x000fce00030006ff */
[----:B------:R-:W-:Y:S01]  /*19c0*/  HMMA.16816.F32 R20, R24, R28, R20 ;  /* 0x0000001c1814723c */ /* 0x000fe20000001814 */
[----:B------:R-:W-:Y:S01]  /*19d0*/  F2FP.F16.E4M3.UNPACK_B R28, R4.H1 ;  /* 0x00000004ff1c723e */ /* 0x000fe200030006ff */
[----:B------:R-:W-:Y:S01]  /*19e0*/  IMAD R4, R78, 0x100, R71 ;  /* 0x000001004e047824 */ /* 0x000fe200078e0247 */
[----:B------:R-:W-:Y:S01]  /*19f0*/  F2FP.F16.E4M3.UNPACK_B R29, R5.H1 ;  /* 0x00000005ff1d723e */ /* 0x000fe200030006ff */
[----:B------:R-:W-:Y:S01]  /*1a00*/  IMAD R5, R80, 0x100, R73 ;  /* 0x0000010050057824 */ /* 0x000fe200078e0249 */
[----:B------:R-:W-:Y:S01]  /*1a10*/  F2FP.F16.E4M3.UNPACK_B R3, R7.H1 ;  /* 0x00000007ff03723e */ /* 0x000fe200030006ff */
[----:B------:R-:W-:Y:S02]  /*1a20*/  IMAD R6, R82, 0x100, R75 ;  /* 0x0000010052067824 */ /* 0x000fe400078e024b */
[----:B------:R-:W-:Y:S01]  /*1a30*/  IMAD R7, R84, 0x100, R77 ;  /* 0x0000010054077824 */ /* 0x000fe200078e024d */
[----:B------:R-:W-:Y:S02]  /*1a40*/  F2FP.F16.E4M3.UNPACK_B R24, R79 ;  /* 0x0000004fff18723e */ /* 0x000fe400020006ff */
[----:B------:R-:W-:-:S02]  /*1a50*/  F2FP.F16.E4M3.UNPACK_B R25, R81 ;  /* 0x00000051ff19723e */ /* 0x000fc400020006ff */
[----:B------:R-:W-:Y:S02]  /*1a60*/  F2FP.F16.E4M3.UNPACK_B R26, R83 ;  /* 0x00000053ff1a723e */ /* 0x000fe400020006ff */
[----:B------:R-:W-:Y:S02]  /*1a70*/  F2FP.F16.E4M3.UNPACK_B R27, R85 ;  /* 0x00000055ff1b723e */ /* 0x000fe400020006ff */
[----:B------:R-:W-:Y:S02]  /*1a80*/  F2FP.F16.E4M3.UNPACK_B R4, R4 ;  /* 0x00000004ff04723e */ /* 0x000fe400020006ff */
[----:B------:R-:W-:Y:S02]  /*1a90*/  F2FP.F16.E4M3.UNPACK_B R5, R5 ;  /* 0x00000005ff05723e */ /* 0x000fe400020006ff */
[----:B------:R-:W-:Y:S02]  /*1aa0*/  F2FP.F16.E4M3.UNPACK_B R6, R6 ;  /* 0x00000006ff06723e */ /* 0x000fe400020006ff */
[----:B------:R-:W-:Y:S01]  /*1ab0*/  F2FP.F16.E4M3.UNPACK_B R7, R7 ;  /* 0x00000007ff07723e */ /* 0x000fe200020006ff */
[C---:B------:R-:W-:Y:S08]  /*1ac0*/  HMMA.16816.F32 R8, R24.reuse, R28, R8 ;  /* 0x0000001c1808723c */ /* 0x040ff00000001808 */
[----:B------:R-:W-:Y:S08]  /*1ad0*/  HMMA.16816.F32 R16, R24, R2, R16 ;  /* 0x000000021810723c */ /* 0x000ff00000001810 */
[C---:B------:R-:W-:Y:S08]  /*1ae0*/  HMMA.16816.F32 R12, R4.reuse, R28, R12 ;  /* 0x0000001c040c723c */ /* 0x040ff0000000180c */
[----:B------:R-:W-:Y:S01]  /*1af0*/  HMMA.16816.F32 R20, R4, R2, R20 ;  /* 0x000000020414723c */ /* 0x000fe20000001814 */
[----:B------:R-:W-:-:S04]  /*1b00*/  NOP ;  /* 0x0000000000007918 */ /* 0x000fc80000000000 */
[----:B------:R-:W-:-:S15]  /*1b10*/  BRA.U UP0, `(.L_x_1) ;  /* 0xfffffff500747547 */ /* 0x000fde000b83ffff */
.L_x_0:
[----:B------:R-:W-:Y:S01]  /*1b20*/  F2FP.SATFINITE.E4M3.F32.PACK_AB_MERGE_C R8, R9, R8, RZ ;  /* 0x000000080908723e */ /* 0x000fe200048070ff */
[----:B------:R-:W-:Y:S01]  /*1b30*/  BAR.SYNC.DEFER_BLOCKING 0x0 ;  /* 0x0000000000007b1d */ /* 0x000fe20000010000 */
[----:B------:R-:W-:Y:S02]  /*1b40*/  F2FP.SATFINITE.E4M3.F32.PACK_AB_MERGE_C R16, R17, R16, RZ ;  /* 0x000000101110723e */ /* 0x000fe400048070ff */
[----:B------:R-:W-:Y:S02]  /*1b50*/  F2FP.SATFINITE.E4M3.F32.PACK_AB_MERGE_C R12, R13, R12, RZ ;  /* 0x0000000c0d0c723e */ /* 0x000fe400048070ff */
[----:B------:R-:W-:-:S03]  /*1b60*/  F2FP.SATFINITE.E4M3.F32.PACK_AB_MERGE_C R10, R11, R10, RZ ;  /* 0x0000000a0b0a723e */ /* 0x000fc600048070ff */
[----:B------:R-:W0:Y:S01]  /*1b70*/  LDC R38, c[0x0][0x3b8] ;  /* 0x0000ee00ff267b82 */ /* 0x000e220000000800 */
[----:B------:R-:W-:Y:S01]  /*1b80*/  F2FP.SATFINITE.E4M3.F32.PACK_AB_MERGE_C R18, R19, R18, RZ ;  /* 0x000000121312723e */ /* 0x000fe200048070ff */
[----:B------:R-:W1:Y:S01]  /*1b90*/  LDCU.128 UR12, c[0x0][0x390] ;  /* 0x00007200ff0c77ac */ /* 0x000e620008000c00 */
[----:B------:R-:W-:Y:S02]  /*1ba0*/  F2FP.SATFINITE.E4M3.F32.PACK_AB_MERGE_C R20, R21, R20, RZ ;  /* 0x000000141514723e */ /* 0x000fe400048070ff */
[----:B------:R-:W-:Y:S01]  /*1bb0*/  F2FP.SATFINITE.E4M3.F32.PACK_AB_MERGE_C R14, R15, R14, RZ ;  /* 0x0000000e0f0e723e */ /* 0x000fe200048070ff */
[----:B------:R-:W2:Y:S01]  /*1bc0*/  LDCU UR4, c[0x0][0x3b4] ;  /* 0x00007680ff0477ac */ /* 0x000ea20008000800 */
[----:B------:R-:W-:Y:S02]  /*1bd0*/  F2FP.SATFINITE.E4M3.F32.PACK_AB_MERGE_C R22, R23, R22, RZ ;  /* 0x000000161716723e */ /* 0x000fe400048070ff */
[----:B------:R-:W-:Y:S02]  /*1be0*/  LOP3.LUT R8, R8, 0xffff, RZ, 0xc0, !PT ;  /* 0x0000ffff08087812 */ /* 0x000fe400078ec0ff */
[----:B------:R-:W-:-:S02]  /*1bf0*/  LOP3.LUT R3, R16, 0xffff, RZ, 0xc0, !PT ;  /* 0x0000ffff10037812 */ /* 0x000fc400078ec0ff */
[----:B------:R-:W-:Y:S02]  /*1c00*/  LOP3.LUT R12, R12, 0xffff, RZ, 0xc0, !PT ;  /* 0x0000ffff0c0c7812 */ /* 0x000fe400078ec0ff */
[----:B------:R-:W-:Y:S02]  /*1c10*/  LOP3.LUT R5, R10, 0xffff, RZ, 0xc0, !PT ;  /* 0x0000ffff0a057812 */ /* 0x000fe400078ec0ff */
[----:B------:R-:W-:Y:S02]  /*1c20*/  LOP3.LUT R18, R18, 0xffff, RZ, 0xc0, !PT ;  /* 0x0000ffff12127812 */ /* 0x000fe400078ec0ff */
[----:B------:R-:W-:Y:S02]  /*1c30*/  LOP3.LUT R7, R20, 0xffff, RZ, 0xc0, !PT ;  /* 0x0000ffff14077812 */ /* 0x000fe400078ec0ff */
[----:B------:R-:W-:Y:S02]  /*1c40*/  LOP3.LUT R15, R14, 0xffff, RZ, 0xc0, !PT ;  /* 0x0000ffff0e0f7812 */ /* 0x000fe400078ec0ff */
[----:B------:R-:W-:-:S02]  /*1c50*/  LOP3.LUT R22, R22, 0xffff, RZ, 0xc0, !PT ;  /* 0x0000ffff16167812 */ /* 0x000fc400078ec0ff */
[----:B------:R-:W-:Y:S02]  /*1c60*/  SHF.R.U32.HI R2, RZ, 0x8, R8 ;  /* 0x00000008ff027819 */ /* 0x000fe40000011608 */
[--C-:B------:R-:W-:Y:S02]  /*1c70*/  PRMT R10, R8, 0x3340, R3.reuse ;  /* 0x00003340080a7816 */ /* 0x100fe40000000003 */
[----:B------:R-:W-:Y:S02]  /*1c80*/  SHF.R.U32.HI R4, RZ, 0x8, R3 ;  /* 0x00000008ff047819 */ /* 0x000fe40000011603 */
[----:B------:R-:W-:Y:S02]  /*1c90*/  SHF.R.U32.HI R6, RZ, 0x8, R12 ;  /* 0x00000008ff067819 */ /* 0x000fe4000001160c */
[--C-:B------:R-:W-:Y:S02]  /*1ca0*/  PRMT R12, R12, 0x3340, R7.reuse ;  /* 0x000033400c0c7816 */ /* 0x100fe40000000007 */
[----:B------:R-:W-:-:S02]  /*1cb0*/  SHF.R.U32.HI R8, RZ, 0x8, R7 ;  /* 0x00000008ff087819 */ /* 0x000fc40000011607 */
[----:B------:R-:W-:Y:S02]  /*1cc0*/  SHF.R.U32.HI R3, RZ, 0x8, R5 ;  /* 0x00000008ff037819 */ /* 0x000fe40000011605 */
[--C-:B------:R-:W-:Y:S02]  /*1cd0*/  PRMT R14, R5, 0x3340, R18.reuse ;  /* 0x00003340050e7816 */ /* 0x100fe40000000012 */
[----:B------:R-:W-:Y:S02]  /*1ce0*/  SHF.R.U32.HI R5, RZ, 0x8, R18 ;  /* 0x00000008ff057819 */ /* 0x000fe40000011612 */
[----:B------:R-:W-:Y:S02]  /*1cf0*/  SHF.R.U32.HI R7, RZ, 0x8, R15 ;  /* 0x00000008ff077819 */ /* 0x000fe4000001160f */
[----:B------:R-:W-:Y:S02]  /*1d00*/  SHF.R.U32.HI R9, RZ, 0x8, R22 ;  /* 0x00000008ff097819 */ /* 0x000fe40000011616 */
[----:B------:R-:W-:-:S02]  /*1d10*/  LOP3.LUT R11, R2, 0xffff, RZ, 0xc0, !PT ;  /* 0x0000ffff020b7812 */ /* 0x000fc400078ec0ff */
[----:B------:R-:W-:Y:S02]  /*1d20*/  LOP3.LUT R4, R4, 0xffff, RZ, 0xc0, !PT ;  /* 0x0000ffff04047812 */ /* 0x000fe400078ec0ff */
[----:B------:R-:W-:Y:S02]  /*1d30*/  LOP3.LUT R13, R6, 0xffff, RZ, 0xc0, !PT ;  /* 0x0000ffff060d7812 */ /* 0x000fe400078ec0ff */
[----:B------:R-:W-:Y:S02]  /*1d40*/  LOP3.LUT R8, R8, 0xffff, RZ, 0xc0, !PT ;  /* 0x0000ffff08087812 */ /* 0x000fe400078ec0ff */
[----:B------:R-:W-:Y:S02]  /*1d50*/  LOP3.LUT R2, R3, 0xffff, RZ, 0xc0, !PT ;  /* 0x0000ffff03027812 */ /* 0x000fe400078ec0ff */
[----:B------:R-:W-:Y:S02]  /*1d60*/  LOP3.LUT R5, R5, 0xffff, RZ, 0xc0, !PT ;  /* 0x0000ffff05057812 */ /* 0x000fe400078ec0ff */
[----:B------:R-:W-:-:S02]  /*1d70*/  LOP3.LUT R6, R7, 0xffff, RZ, 0xc0, !PT ;  /* 0x0000ffff07067812 */ /* 0x000fc400078ec0ff */
[----:B------:R-:W-:Y:S02]  /*1d80*/  LOP3.LUT R9, R9, 0xffff, RZ, 0xc0, !PT ;  /* 0x0000ffff09097812 */ /* 0x000fe400078ec0ff */
[----:B------:R-:W-:Y:S02]  /*1d90*/  PRMT R11, R11, 0x3340, R4 ;  /* 0x000033400b0b7816 */ /* 0x000fe40000000004 */
[----:B------:R-:W-:Y:S02]  /*1da0*/  PRMT R13, R13, 0x3340, R8 ;  /* 0x000033400d0d7816 */ /* 0x000fe40000000008 */
[----:B------:R-:W-:Y:S02]  /*1db0*/  PRMT R15, R15, 0x3340, R22 ;  /* 0x000033400f0f7816 */ /* 0x000fe40000000016 */
[----:B------:R-:W-:Y:S02]  /*1dc0*/  PRMT R5, R2, 0x3340, R5 ;  /* 0x0000334002057816 */ /* 0x000fe40000000005 */
[----:B------:R-:W-:-:S02]  /*1dd0*/  PRMT R6, R6, 0x3340, R9 ;  /* 0x0000334006067816 */ /* 0x000fc40000000009 */
[----:B------:R-:W-:Y:S02]  /*1de0*/  PRMT R11, R10, 0x5410, R11 ;  /* 0x000054100a0b7816 */ /* 0x000fe4000000000b */
[----:B------:R-:W-:Y:S02]  /*1df0*/  PRMT R13, R12, 0x5410, R13 ;  /* 0x000054100c0d7816 */ /* 0x000fe4000000000d */
[----:B------:R-:W-:Y:S01]  /*1e00*/  PRMT R5, R14, 0x5410, R5 ;  /* 0x000054100e057816 */ /* 0x000fe20000000005 */
[----:B------:R-:W-:Y:S01]  /*1e10*/  STS [R0+UR5], R11 ;  /* 0x0000000b00007988 */ /* 0x000fe20008000805 */
[----:B------:R-:W-:Y:S02]  /*1e20*/  LOP3.LUT R4, R0, 0x20, RZ, 0x3c, !PT ;  /* 0x0000002000047812 */ /* 0x000fe400078e3cff */
[----:B------:R-:W-:Y:S01]  /*1e30*/  PRMT R15, R15, 0x5410, R6 ;  /* 0x000054100f0f7816 */ /* 0x000fe20000000006 */
[----:B------:R3:W-:Y:S01]  /*1e40*/  STS [R0+UR5+0x100], R13 ;  /* 0x0001000d00007988 */ /* 0x0007e20008000805 */
[----:B------:R-:W-:-:S02]  /*1e50*/  LOP3.LUT R20, R30, 0x40, RZ, 0x3c, !PT ;  /* 0x000000401e147812 */ /* 0x000fc400078e3cff */
[----:B------:R-:W-:Y:S01]  /*1e60*/  LOP3.LUT R2, R33, R32, RZ, 0xfc, !PT ;  /* 0x0000002021027212 */ /* 0x000fe200078efcff */
[----:B------:R-:W-:Y:S01]  /*1e70*/  STS [R4+UR5+0x800], R5 ;  /* 0x0008000504007988 */ /* 0x000fe20008000805 */
[C---:B-1----:R-:W-:Y:S01]  /*1e80*/  ISETP.GE.AND P0, PT, R31.reuse, UR14, PT ;  /* 0x0000000e1f007c0c */ /* 0x042fe2000bf06270 */
[----:B--2---:R-:W-:Y:S01]  /*1e90*/  IMAD R31, R31, UR4, RZ ;  /* 0x000000041f1f7c24 */ /* 0x004fe2000f8e02ff */
[C-C-:B------:R-:W-:Y:S01]  /*1ea0*/  LOP3.LUT R3, R33.reuse, 0x38, R32.reuse, 0xfe, !PT ;  /* 0x0000003821037812 */ /* 0x140fe200078efe20 */
[----:B------:R1:W-:Y:S01]  /*1eb0*/  STS [R4+UR5+0x900], R15 ;  /* 0x0009000f04007988 */ /* 0x0003e20008000805 */
[C-C-:B------:R-:W-:Y:S01]  /*1ec0*/  LOP3.LUT R14, R33.reuse, 0x34, R32.reuse, 0xfe, !PT ;  /* 0x00000034210e7812 */ /* 0x140fe200078efe20 */
[----:B0-----:R-:W-:Y:S01]  /*1ed0*/  IMAD R17, R2, R38, RZ ;  /* 0x0000002602117224 */ /* 0x001fe200078e02ff */
[C-C-:B---3--:R-:W-:Y:S01]  /*1ee0*/  LOP3.LUT R13, R33.reuse, 0x30, R32.reuse, 0xfe, !PT ;  /* 0x00000030210d7812 */ /* 0x148fe200078efe20 */
[----:B------:R-:W-:Y:S01]  /*1ef0*/  BAR.SYNC.DEFER_BLOCKING 0x0 ;  /* 0x0000000000007b1d */ /* 0x000fe20000010000 */
[----:B------:R-:W-:-:S02]  /*1f00*/  LOP3.LUT R10, R33, 0x28, R32, 0xfe, !PT ;  /* 0x00000028210a7812 */ /* 0x000fc400078efe20 */
[C-C-:B------:R-:W-:Y:S02]  /*1f10*/  LOP3.LUT R11, R33.reuse, 0x24, R32.reuse, 0xfe, !PT ;  /* 0x00000024210b7812 */ /* 0x140fe400078efe20 */
[C-C-:B------:R-:W-:Y:S02]  /*1f20*/  LOP3.LUT R12, R33.reuse, 0x20, R32.reuse, 0xfe, !PT ;  /* 0x00000020210c7812 */ /* 0x140fe400078efe20 */
[C-C-:B-1----:R-:W-:Y:S02]  /*1f30*/  LOP3.LUT R4, R33.reuse, 0x2c, R32.reuse, 0xfe, !PT ;  /* 0x0000002c21047812 */ /* 0x142fe400078efe20 */
[C-C-:B------:R-:W-:Y:S02]  /*1f40*/  LOP3.LUT R0, R33.reuse, 0x3c, R32.reuse, 0xfe, !PT ;  /* 0x0000003c21007812 */ /* 0x140fe400078efe20 */
[C-C-:B------:R-:W-:Y:S02]  /*1f50*/  LOP3.LUT R15, R33.reuse, 0x1c, R32.reuse, 0xfe, !PT ;  /* 0x0000001c210f7812 */ /* 0x140fe400078efe20 */
[----:B------:R-:W-:-:S02]  /*1f60*/  LOP3.LUT R16, R33, 0x18, R32, 0xfe, !PT ;  /* 0x0000001821107812 */ /* 0x000fc400078efe20 */
[C-C-:B------:R-:W-:Y:S02]  /*1f70*/  LOP3.LUT R9, R33.reuse, 0x14, R32.reuse, 0xfe, !PT ;  /* 0x0000001421097812 */ /* 0x140fe400078efe20 */
[C-C-:B------:R-:W-:Y:S02]  /*1f80*/  LOP3.LUT R8, R33.reuse, 0x10, R32.reuse, 0xfe, !PT ;  /* 0x0000001021087812 */ /* 0x140fe400078efe20 */
[C-C-:B------:R-:W-:Y:S02]  /*1f90*/  LOP3.LUT R6, R33.reuse, 0xc, R32.reuse, 0xfe, !PT ;  /* 0x0000000c21067812 */ /* 0x140fe400078efe20 */
[C-C-:B------:R-:W-:Y:S02]  /*1fa0*/  LOP3.LUT R5, R33.reuse, 0x8, R32.reuse, 0xfe, !PT ;  /* 0x0000000821057812 */ /* 0x140fe400078efe20 */
[----:B------:R-:W-:Y:S01]  /*1fb0*/  LOP3.LUT R32, R33, 0x4, R32, 0xfe, !PT ;  /* 0x0000000421207812 */ /* 0x000fe200078efe20 */
[----:B------:R-:W0:Y:S01]  /*1fc0*/  LDS.U16 R22, [R30+UR5] ;  /* 0x000000051e167984 */ /* 0x000e220008000400 */
[----:B------:R-:W-:Y:S01]  /*1fd0*/  ISETP.LT.AND P2, PT, R2, UR15, !P0 ;  /* 0x0000000f02007c0c */ /* 0x000fe2000c741270 */
[-C--:B------:R-:W-:Y:S01]  /*1fe0*/  IMAD R18, R5, R38.reuse, RZ ;  /* 0x0000002605127224 */ /* 0x080fe200078e02ff */
[C---:B------:R-:W-:Y:S01]  /*1ff0*/  IADD3 R34, P1, PT, R31.reuse, UR12, RZ ;  /* 0x0000000c1f227c10 */ /* 0x040fe2000ff3e0ff */
[----:B------:R-:W1:Y:S01]  /*2000*/  LDS.U16 R27, [R20+UR5] ;  /* 0x00000005141b7984 */ /* 0x000e620008000400 */
[CC--:B------:R-:W-:Y:S01]  /*2010*/  IMAD R7, R32.reuse, R38.reuse, RZ ;  /* 0x0000002620077224 */ /* 0x0c0fe200078e02ff */
[----:B------:R-:W-:Y:S01]  /*2020*/  ISETP.LT.AND P6, PT, R32, UR15, !P0 ;  /* 0x0000000f20007c0c */ /* 0x000fe2000c7c1270 */
[----:B------:R-:W-:Y:S01]  /*2030*/  IMAD R19, R6, R38, RZ ;  /* 0x0000002606137224 */ /* 0x000fe200078e02ff */
[----:B------:R-:W-:Y:S01]  /*2040*/  LDS.U16 R24, [R30+UR5+0x200] ;  /* 0x000200051e187984 */ /* 0x000fe20008000400 */
[----:B------:R-:W-:-:S02]  /*2050*/  LEA.HI.X.SX32 R36, R31, UR13, 0x1, P1 ;  /* 0x0000000d1f247c11 */ /* 0x000fc400088f0eff */
[----:B------:R-:W-:Y:S01]  /*2060*/  IADD3 R2, P3, PT, R17, R34, RZ ;  /* 0x0000002211027210 */ /* 0x000fe20007f7e0ff */
[----:B------:R-:W2:Y:S01]  /*2070*/  LDS.U16 R28, [R20+UR5+0x200] ;  /* 0x00020005141c7984 */ /* 0x000ea20008000400 */
[----:B------:R-:W-:Y:S02]  /*2080*/  ISETP.LT.AND P1, PT, R3, UR15, !P0 ;  /* 0x0000000f03007c0c */ /* 0x000fe4000c721270 */
[----:B------:R-:W-:Y:S01]  /*2090*/  ISETP.LT.AND P4, PT, R4, UR15, !P0 ;  /* 0x0000000f04007c0c */ /* 0x000fe2000c781270 */
[----:B------:R-:W3:Y:S01]  /*20a0*/  LDS.U16 R26, [R30+UR5+0x400] ;  /* 0x000400051e1a7984 */ /* 0x000ee20008000400 */
[----:B------:R-:W-:Y:S01]  /*20b0*/  LEA.HI.X.SX32 R3, R17, R36, 0x1, P3 ;  /* 0x0000002411037211 */ /* 0x000fe200018f0eff */
[----:B------:R-:W-:Y:S01]  /*20c0*/  IMAD R17, R38, 0x20, R17 ;  /* 0x0000002026117824 */ /* 0x000fe200078e0211 */
[----:B------:R-:W-:Y:S01]  /*20d0*/  IADD3 R4, P5, PT, R7, R34, RZ ;  /* 0x0000002207047210 */ /* 0x000fe20007fbe0ff */
[----:B------:R-:W4:Y:S01]  /*20e0*/  LDS.U16 R29, [R20+UR5+0x400] ;  /* 0x00040005141d7984 */ /* 0x000f220008000400 */
[----:B------:R-:W-:-:S02]  /*20f0*/  ISETP.LT.AND P3, PT, R5, UR15, !P0 ;  /* 0x0000000f05007c0c */ /* 0x000fc4000c761270 */
[----:B------:R-:W-:Y:S01]  /*2100*/  LEA.HI.X.SX32 R5, R7, R36, 0x1, P5 ;  /* 0x0000002407057211 */ /* 0x000fe200028f0eff */
[----:B------:R-:W5:Y:S04]  /*2110*/  LDS.U16 R30, [R30+UR5+0x600] ;  /* 0x000600051e1e7984 */ /* 0x000f680008000400 */
[----:B------:R-:W4:Y:S01]  /*2120*/  LDS.U16 R20, [R20+UR5+0x600] ;  /* 0x0006000514147984 */ /* 0x000f220008000400 */
[----:B0-----:R-:W-:Y:S02]  /*2130*/  PRMT R21, R22, 0x7770, RZ ;  /* 0x0000777016157816 */ /* 0x001fe400000000ff */
[----:B-1----:R-:W-:-:S03]  /*2140*/  PRMT R23, R27, 0x7770, RZ ;  /* 0x000077701b177816 */ /* 0x002fc600000000ff */
[----:B------:R0:W-:Y:S01]  /*2150*/  @P2 STG.E.U8 desc[UR8][R2.64], R21 ;  /* 0x0000001502002986 */ /* 0x0001e2000c101108 */
[----:B------:R-:W-:Y:S02]  /*2160*/  ISETP.LT.AND P2, PT, R6, UR15, !P0 ;  /* 0x0000000f06007c0c */ /* 0x000fe4000c741270 */
[C---:B------:R-:W-:Y:S01]  /*2170*/  IADD3 R6, P5, PT, R18.reuse, R34, RZ ;  /* 0x0000002212067210 */ /* 0x040fe20007fbe0ff */
[----:B------:R1:W-:Y:S03]  /*2180*/  @P6 STG.E.U8 desc[UR8][R4.64], R23 ;  /* 0x0000001704006986 */ /* 0x0003e6000c101108 */
[----:B------:R-:W-:Y:S01]  /*2190*/  LEA.HI.X.SX32 R7, R18, R36, 0x1, P5 ;  /* 0x0000002412077211 */ /* 0x000fe200028f0eff */
[C---:B------:R-:W-:Y:S01]  /*21a0*/  IMAD R18, R8.reuse, R38, RZ ;  /* 0x0000002608127224 */ /* 0x040fe200078e02ff */
[----:B------:R-:W-:Y:S02]  /*21b0*/  ISETP.LT.AND P5, PT, R8, UR15, !P0 ;  /* 0x0000000f08007c0c */ /* 0x000fe4000c7a1270 */
[----:B--2---:R-:W-:-:S02]  /*21c0*/  PRMT R25, R28, 0x7770, RZ ;  /* 0x000077701c197816 */ /* 0x004fc400000000ff */
[----:B0-----:R-:W-:Y:S02]  /*21d0*/  IADD3 R2, P6, PT, R19, R34, RZ ;  /* 0x0000002213027210 */ /* 0x001fe40007fde0ff */
[----:B------:R-:W-:Y:S01]  /*21e0*/  PRMT R21, R24, 0x7770, RZ ;  /* 0x0000777018157816 */ /* 0x000fe200000000ff */
[----:B-1----:R-:W-:Y:S01]  /*21f0*/  IMAD R5, R9, R38, RZ ;  /* 0x0000002609057224 */ /* 0x002fe200078e02ff */
[----:B------:R-:W-:Y:S02]  /*2200*/  LEA.HI.X.SX32 R3, R19, R36, 0x1, P6 ;  /* 0x0000002413037211 */ /* 0x000fe400030f0eff */
[----:B---3--:R-:W-:Y:S01]  /*2210*/  PRMT R19, R26, 0x7770, RZ ;  /* 0x000077701a137816 */ /* 0x008fe200000000ff */
[----:B------:R0:W-:Y:S01]  /*2220*/  @P3 STG.E.U8 desc[UR8][R6.64], R21 ;  /* 0x0000001506003986 */ /* 0x0001e2000c101108 */
[-C--:B------:R-:W-:Y:S02]  /*2230*/  IADD3 R8, P3, PT, R18, R34.reuse, RZ ;  /* 0x0000002212087210 */ /* 0x080fe40007f7e0ff */
[----:B------:R-:W-:Y:S01]  /*2240*/  IADD3 R4, P6, PT, R5, R34, RZ ;  /* 0x0000002205047210 */ /* 0x000fe20007fde0ff */
[----:B------:R1:W-:Y:S01]  /*2250*/  @P2 STG.E.U8 desc[UR8][R2.64], R25 ;  /* 0x0000001902002986 */ /* 0x0003e2000c101108 */
[----:B------:R-:W-:-:S02]  /*2260*/  ISETP.LT.AND P2, PT, R9, UR15, !P0 ;  /* 0x0000000f09007c0c */ /* 0x000fc4000c741270 */
[----:B------:R-:W-:Y:S01]  /*2270*/  LEA.HI.X.SX32 R9, R18, R36, 0x1, P3 ;  /* 0x0000002412097211 */ /* 0x000fe200018f0eff */
[C---:B------:R-:W-:Y:S01]  /*2280*/  IMAD R18, R16.reuse, R38, RZ ;  /* 0x0000002610127224 */ /* 0x040fe200078e02ff */
[----:B------:R-:W-:Y:S02]  /*2290*/  ISETP.LT.AND P3, PT, R16, UR15, !P0 ;  /* 0x0000000f10007c0c */ /* 0x000fe4000c761270 */
[----:B------:R-:W-:Y:S01]  /*22a0*/  LEA.HI.X.SX32 R5, R5, R36, 0x1, P6 ;  /* 0x0000002405057211 */ /* 0x000fe200030f0eff */
[----:B------:R2:W-:Y:S01]  /*22b0*/  @P5 STG.E.U8 desc[UR8][R8.64], R19 ;  /* 0x0000001308005986 */ /* 0x0005e2000c101108 */
[C---:B------:R-:W-:Y:S01]  /*22c0*/  ISETP.LT.AND P6, PT, R15.reuse, UR15, !P0 ;  /* 0x0000000f0f007c0c */ /* 0x040fe2000c7c1270 */
[----:B------:R-:W-:Y:S01]  /*22d0*/  IMAD R15, R15, R38, RZ ;  /* 0x000000260f0f7224 */ /* 0x000fe200078e02ff */
[----:B0-----:R-:W-:Y:S02]  /*22e0*/  IADD3 R6, P5, PT, R18, R34, RZ ;  /* 0x0000002212067210 */ /* 0x001fe40007fbe0ff */
[----:B----4-:R-:W-:-:S02]  /*22f0*/  PRMT R23, R29, 0x7770, RZ ;  /* 0x000077701d177816 */ /* 0x010fc400000000ff */
[----:B------:R-:W-:Y:S02]  /*2300*/  LEA.HI.X.SX32 R7, R18, R36, 0x1, P5 ;  /* 0x0000002412077211 */ /* 0x000fe400028f0eff */
[----:B-----5:R-:W-:Y:S01]  /*2310*/  PRMT R21, R30, 0x7770, RZ ;  /* 0x000077701e157816 */ /* 0x020fe200000000ff */
[----:B------:R0:W-:Y:S01]  /*2320*/  @P2 STG.E.U8 desc[UR8][R4.64], R23 ;  /* 0x0000001704002986 */ /* 0x0001e2000c101108 */
[----:B-1----:R-:W-:Y:S02]  /*2330*/  IADD3 R2, P5, PT, R15, R34, RZ ;  /* 0x000000220f027210 */ /* 0x002fe40007fbe0ff */
[----:B------:R-:W-:Y:S01]  /*2340*/  ISETP.LT.AND P2, PT, R11, UR15, !P0 ;  /* 0x0000000f0b007c0c */ /* 0x000fe2000c741270 */
[----:B------:R1:W-:Y:S01]  /*2350*/  @P3 STG.E.U8 desc[UR8][R6.64], R21 ;  /* 0x0000001506003986 */ /* 0x0003e2000c101108 */
[----:B------:R-:W-:Y:S01]  /*2360*/  LEA.HI.X.SX32 R3, R15, R36, 0x1, P5 ;  /* 0x000000240f037211 */ /* 0x000fe200028f0eff */
[----:B------:R-:W-:Y:S01]  /*2370*/  IMAD R11, R38, 0x4, R17 ;  /* 0x00000004260b7824 */ /* 0x000fe200078e0211 */
[----:B------:R-:W-:-:S02]  /*2380*/  PRMT R15, R20, 0x7770, RZ ;  /* 0x00007770140f7816 */ /* 0x000fc400000000ff */
[----:B------:R-:W-:Y:S01]  /*2390*/  ISETP.LT.AND P3, PT, R12, UR15, !P0 ;  /* 0x0000000f0c007c0c */ /* 0x000fe2000c761270 */
[C---:B------:R-:W-:Y:S01]  /*23a0*/  IMAD R12, R38.reuse, 0x4, R11 ;  /* 0x00000004260c7824 */ /* 0x040fe200078e020b */
[-C--:B--2---:R-:W-:Y:S01]  /*23b0*/  IADD3 R8, P5, PT, R17, R34.reuse, RZ ;  /* 0x0000002211087210 */ /* 0x084fe20007fbe0ff */
[----:B------:R2:W-:Y:S01]  /*23c0*/  @P6 STG.E.U8 desc[UR8][R2.64], R15 ;  /* 0x0000000f02006986 */ /* 0x0005e2000c101108 */
[----:B0-----:R-:W-:Y:S02]  /*23d0*/  IADD3 R4, P6, PT, R11, R34, RZ ;  /* 0x000000220b047210 */ /* 0x001fe40007fde0ff */
[-C--:B------:R-:W-:Y:S01]  /*23e0*/  LEA.HI.X.SX32 R9, R17, R36.reuse, 0x1, P5 ;  /* 0x0000002411097211 */ /* 0x080fe200028f0eff */
[----:B-1----:R-:W-:Y:S01]  /*23f0*/  IMAD R7, R38, 0x4, R12 ;  /* 0x0000000426077824 */ /* 0x002fe200078e020c */
[----:B------:R-:W-:Y:S02]  /*2400*/  PRMT R17, R22, 0x7771, RZ ;  /* 0x0000777116117816 */ /* 0x000fe400000000ff */
[----:B------:R-:W-:Y:S01]  /*2410*/  LEA.HI.X.SX32 R5, R11, R36, 0x1, P6 ;  /* 0x000000240b057211 */ /* 0x000fe200030f0eff */
[C---:B------:R-:W-:Y:S01]  /*2420*/  IMAD R11, R38.reuse, 0x4, R7 ;  /* 0x00000004260b7824 */ /* 0x040fe200078e0207 */
[----:B------:R-:W-:Y:S01]  /*2430*/  PRMT R19, R27, 0x7771, RZ ;  /* 0x000077711b137816 */ /* 0x000fe200000000ff */
[----:B------:R-:W-:Y:S01]  /*2440*/  @P3 STG.E.U8 desc[UR8][R8.64], R17 ;  /* 0x0000001108003986 */ /* 0x000fe2000c101108 */
[CC--:B------:R-:W-:Y:S01]  /*2450*/  IADD3 R6, P3, PT, R7.reuse, R34.reuse, RZ ;  /* 0x0000002207067210 */ /* 0x0c0fe20007f7e0ff */
[----:B--2---:R-:W-:Y:S01]  /*2460*/  IMAD R15, R38, 0x4, R11 ;  /* 0x00000004260f7824 */ /* 0x004fe200078e020b */
[----:B------:R-:W-:Y:S01]  /*2470*/  ISETP.LT.AND P5, PT, R10, UR15, !P0 ;  /* 0x0000000f0a007c0c */ /* 0x000fe2000c7a1270 */
[----:B------:R0:W-:Y:S01]  /*2480*/  @P2 STG.E.U8 desc[UR8][R4.64], R19 ;  /* 0x0000001304002986 */ /* 0x0001e2000c101108 */
[----:B------:R-:W-:Y:S01]  /*2490*/  IADD3 R2, P2, PT, R12, R34, RZ ;  /* 0x000000220c027210 */ /* 0x000fe20007f5e0ff */
[----:B------:R-:W-:Y:S01]  /*24a0*/  IMAD R16, R38, 0x4, R15 ;  /* 0x0000000426107824 */ /* 0x000fe200078e020f */
[----:B------:R-:W-:-:S02]  /*24b0*/  LEA.HI.X.SX32 R7, R7, R36, 0x1, P3 ;  /* 0x0000002407077211 */ /* 0x000fc400018f0eff */
[----:B------:R-:W-:Y:S02]  /*24c0*/  LEA.HI.X.SX32 R3, R12, R36, 0x1, P2 ;  /* 0x000000240c037211 */ /* 0x000fe400010f0eff */
[----:B------:R-:W-:Y:S02]  /*24d0*/  IADD3 R12, P2, PT, R15, R34, RZ ;  /* 0x000000220f0c7210 */ /* 0x000fe40007f5e0ff */
[----:B------:R-:W-:Y:S02]  /*24e0*/  ISETP.LT.AND P3, PT, R13, UR15, !P0 ;  /* 0x0000000f0d007c0c */ /* 0x000fe4000c761270 */
[----:B------:R-:W-:Y:S01]  /*24f0*/  LEA.HI.X.SX32 R13, R15, R36, 0x1, P2 ;  /* 0x000000240f0d7211 */ /* 0x000fe200010f0eff */
[----:B0-----:R-:W-:Y:S01]  /*2500*/  IMAD R5, R38, 0x4, R16 ;  /* 0x0000000426057824 */ /* 0x001fe200078e0210 */
[----:B------:R-:W-:Y:S02]  /*2510*/  IADD3 R10, P6, PT, R11, R34, RZ ;  /* 0x000000220b0a7210 */ /* 0x000fe40007fde0ff */
[----:B------:R-:W-:-:S02]  /*2520*/  ISETP.LT.AND P2, PT, R14, UR15, !P0 ;  /* 0x0000000f0e007c0c */ /* 0x000fc4000c741270 */
[----:B------:R-:W-:Y:S02]  /*2530*/  ISETP.LT.AND P0, PT, R0, UR15, !P0 ;  /* 0x0000000f00007c0c */ /* 0x000fe4000c701270 */
[----:B------:R-:W-:Y:S02]  /*2540*/  LEA.HI.X.SX32 R11, R11, R36, 0x1, P6 ;  /* 0x000000240b0b7211 */ /* 0x000fe400030f0eff */
[----:B------:R-:W-:Y:S02]  /*2550*/  IADD3 R8, P6, PT, R16, R34, RZ ;  /* 0x0000002210087210 */ /* 0x000fe40007fde0ff */
[----:B------:R-:W-:Y:S02]  /*2560*/  PRMT R15, R24, 0x7771, RZ ;  /* 0x00007771180f7816 */ /* 0x000fe400000000ff */
[----:B------:R-:W-:Y:S02]  /*2570*/  PRMT R21, R28, 0x7771, RZ ;  /* 0x000077711c157816 */ /* 0x000fe400000000ff */
[----:B------:R-:W-:Y:S01]  /*2580*/  PRMT R17, R26, 0x7771, RZ ;  /* 0x000077711a117816 */ /* 0x000fe200000000ff */
[----:B------:R0:W-:Y:S01]  /*2590*/  @P5 STG.E.U8 desc[UR8][R2.64], R15 ;  /* 0x0000000f02005986 */ /* 0x0001e2000c101108 */
[----:B------:R-:W-:-:S02]  /*25a0*/  PRMT R23, R29, 0x7771, RZ ;  /* 0x000077711d177816 */ /* 0x000fc400000000ff */
[----:B------:R-:W-:Y:S01]  /*25b0*/  LEA.HI.X.SX32 R9, R16, R36, 0x1, P6 ;  /* 0x0000002410097211 */ /* 0x000fe200030f0eff */
[----:B------:R0:W-:Y:S01]  /*25c0*/  @P4 STG.E.U8 desc[UR8][R6.64], R21 ;  /* 0x0000001506004986 */ /* 0x0001e2000c101108 */
[----:B------:R-:W-:Y:S02]  /*25d0*/  PRMT R19, R30, 0x7771, RZ ;  /* 0x000077711e137816 */ /* 0x000fe400000000ff */
[C---:B------:R-:W-:Y:S01]  /*25e0*/  IADD3 R4, P6, PT, R5.reuse, R34, RZ ;  /* 0x0000002205047210 */ /* 0x040fe20007fde0ff */
[----:B------:R0:W-:Y:S03]  /*25f0*/  @P3 STG.E.U8 desc[UR8][R10.64], R17 ;  /* 0x000000110a003986 */ /* 0x0001e6000c101108 */
[----:B------:R-:W-:Y:S01]  /*2600*/  LEA.HI.X.SX32 R5, R5, R36, 0x1, P6 ;  /* 0x0000002405057211 */ /* 0x000fe200030f0eff */
[----:B------:R0:W-:Y:S04]  /*2610*/  @P2 STG.E.U8 desc[UR8][R12.64], R23 ;  /* 0x000000170c002986 */ /* 0x0001e8000c101108 */
[----:B------:R0:W-:Y:S01]  /*2620*/  @P1 STG.E.U8 desc[UR8][R8.64], R19 ;  /* 0x0000001308001986 */ /* 0x0001e2000c101108 */
[----:B------:R-:W-:Y:S05]  /*2630*/  @!P0 EXIT ;  /* 0x000000000000894d */ /* 0x000fea0003800000 */
[----:B0-----:R-:W-:-:S05]  /*2640*/  PRMT R3, R20, 0x7771, RZ ;  /* 0x0000777114037816 */ /* 0x001fca00000000ff */
[----:B------:R-:W-:Y:S01]  /*2650*/  STG.E.U8 desc[UR8][R4.64], R3 ;  /* 0x0000000304007986 */ /* 0x000fe2000c101108 */
[----:B------:R-:W-:Y:S05]  /*2660*/  EXIT ;  /* 0x000000000000794d */ /* 0x000fea0003800000 */
.L_x_2:
[----:B------:R-:W-:-:S00]  /*2670*/  BRA `(.L_x_2) ;  /* 0xfffffffc00fc7947 */ /* 0x000fc0000383ffff */
[----:B------:R-:W-:-:S00]  /*2680*/  NOP ;  /* 0x0000000000007918 */ /* 0x000fc00000000000 */
[----:B------:R-:W-:-:S00]  /*2690*/  NOP ;  /* 0x0000000000007918 */ /* 0x000fc00000000000 */
[----:B------:R-:W-:-:S00]  /*26a0*/  NOP ;  /* 0x0000000000007918 */ /* 0x000fc00000000000 */
[----:B------:R-:W-:-:S00]  /*26b0*/  NOP ;  /* 0x0000000000007918 */ /* 0x000fc00000000000 */
[----:B------:R-:W-:-:S00]  /*26c0*/  NOP ;  /* 0x0000000000007918 */ /* 0x000fc00000000000 */
[----:B------:R-:W-:-:S00]  /*26d0*/  NOP ;  /* 0x0000000000007918 */ /* 0x000fc00000000000 */
[----:B------:R-:W-:-:S00]  /*26e0*/  NOP ;  /* 0x0000000000007918 */ /* 0x000fc00000000000 */
[----:B------:R-:W-:-:S00]  /*26f0*/  NOP ;  /* 0x0000000000007918 */ /* 0x000fc00000000000 */
.L_x_3:


//--------------------- .nv.shared.matmul_kernel  --------------------------
	.section	.nv.shared.matmul_kernel,"aw",@nobits
	.sectionflags	@""
	.align	16
	.zero		1024


//--------------------- .nv.shared.reserved.0     --------------------------
	.section	.nv.shared.reserved.0,"aw",@nobits
	.weak		__nv_reservedSMEM_offset_0_alias
	.size		__nv_reservedSMEM_offset_0_alias, 0, 64
	.other		__nv_reservedSMEM_offset_0_alias,@"STO_CUDA_RESERVED_SHARED STV_DEFAULT"
__nv_reservedSMEM_offset_0_alias:
	.zero		0
	.zero		64


//--------------------- .nv.constant0.matmul_kernel --------------------------
	.section	.nv.constant0.matmul_kernel,"a",@progbits
	.sectionflags	@""
	.align	4
.nv.constant0.matmul_kernel:
	.zero		976


//--------------------- SYMBOLS --------------------------

	.type		.nv.reservedSmem.offset0,@object
	.size		.nv.reservedSmem.offset0,0x4
	.type		.nv.reservedSmem.cap,@object
	.size		.nv.reservedSmem.cap,0x4
